	.target	sm_90a

	.elftype	@"ET_EXEC"


//--------------------- .note.nv.tkinfo           --------------------------
	.section	.note.nv.tkinfo,"",@"SHT_NOTE"
	.sectionflags	@"SHF_NOTE_NV_TKINFO"
	.tkinfo
        /*0018*/ 	.word	0x00000002
        /*0030*/ 	.string	""
        /*0030*/ 	.string	"ptxas"
        /*0030*/ 	.string	"Cuda compilation tools, release 13.0, V13.0.88"
        /*0030*/ 	.string	"Build cuda_13.0.r13.0/compiler.36424714_0"
        /*0030*/ 	.string	"-arch sm_90a -m 64 "



//--------------------- .note.nv.cuinfo           --------------------------
	.section	.note.nv.cuinfo,"",@"SHT_NOTE"
	.sectionflags	@"SHF_NOTE_NV_CUINFO"
        /*0018*/ 	.short	0x0002
        /*001a*/ 	.short	0x005a
        /*001c*/ 	.short	0x0082
	.zero		2


//--------------------- .nv.info                  --------------------------
	.section	.nv.info,"",@"SHT_CUDA_INFO"
	.align	4


	//----- nvinfo : EIATTR_REGCOUNT
	.align		4
        /*0000*/ 	.byte	0x04, 0x2f
        /*0002*/ 	.short	(.L_16 - .L_15)
	.align		4
.L_15:
        /*0004*/ 	.word	index@(_ZN7cutlass13device_kernelINS_4gemm6kernel13GemmUniversalIN4cute5tupleIJiiiiEEENS1_10collective13CollectiveMmaINS1_37MainloopSm90TmaGmmaWarpSpecializedFP8ILi10ENS5_IJNS4_1CILi2EEENSA_ILi1EEESC_EEENS1_35KernelTmaWarpSpecializedCooperativeEEENS5_IJNSA_ILi256EEENSA_ILi64EEESH_EEENS_12float_e4m3_tENS5_IJlSC_lEEESJ_SK_NS4_8TiledMMAINS4_8MMA_AtomIJNS4_4SM904GMMA30MMA_64x64x32_F32E4M3E4M3_SS_TNILNSO_7ScaleInE1ELSQ_1EEEEEENS4_6LayoutISD_NS5_IJSC_NSA_ILi0EEESU_EEEEENS5_IJNS4_10UnderscoreESX_SX_EEEEENS4_13SM90_TMA_LOADENS4_14ComposedLayoutINS4_7SwizzleILi2ELi4ELi3EEENS4_18smem_ptr_flag_bitsILi8EEENST_INS5_IJNSA_ILi8EEESH_EEENS5_IJSH_SC_EEEEEEEvNS4_8identityENS4_23SM90_TMA_LOAD_MULTICASTES1A_vS1B_EENS_8epilogue10collective18CollectiveEpilogueINS1E_22Sm90TmaWarpSpecializedILi4ELi2ELi16ELb0ELb0EEEJSI_NS5_IJNSA_ILi128EEENSA_ILi32EEEEEESJ_SK_SJ_SK_NS1E_6fusion15FusionCallbacksIS1I_NS1M_13LinCombEltActINS1E_6thread4ReLuESJ_fSJ_fLNS_15FloatRoundStyleE2EEESI_S1L_JEEES10_NS11_INS12_ILi1ELi4ELi3EEES15_NST_INS5_IJS16_S1K_EEENS5_IJS1K_SC_EEEEEEENS4_39AutoVectorizingCopyWithAssumedAlignmentILi128EEENS4_14SM90_TMA_STOREES1Y_S20_NS4_9Copy_AtomIJNS4_17SM90_U32x4_STSM_NENS_6half_tEEEEvEEEvvEEEEvNT_6ParamsE)
        /*0008*/ 	.word	0x000000a8


	//----- nvinfo : EIATTR_FRAME_SIZE
	.align		4
.L_16:
        /*000c*/ 	.byte	0x04, 0x11
        /*000e*/ 	.short	(.L_18 - .L_17)
	.align		4
.L_17:
        /*0010*/ 	.word	index@(_ZN7cutlass13device_kernelINS_4gemm6kernel13GemmUniversalIN4cute5tupleIJiiiiEEENS1_10collective13CollectiveMmaINS1_37MainloopSm90TmaGmmaWarpSpecializedFP8ILi10ENS5_IJNS4_1CILi2EEENSA_ILi1EEESC_EEENS1_35KernelTmaWarpSpecializedCooperativeEEENS5_IJNSA_ILi256EEENSA_ILi64EEESH_EEENS_12float_e4m3_tENS5_IJlSC_lEEESJ_SK_NS4_8TiledMMAINS4_8MMA_AtomIJNS4_4SM904GMMA30MMA_64x64x32_F32E4M3E4M3_SS_TNILNSO_7ScaleInE1ELSQ_1EEEEEENS4_6LayoutISD_NS5_IJSC_NSA_ILi0EEESU_EEEEENS5_IJNS4_10UnderscoreESX_SX_EEEEENS4_13SM90_TMA_LOADENS4_14ComposedLayoutINS4_7SwizzleILi2ELi4ELi3EEENS4_18smem_ptr_flag_bitsILi8EEENST_INS5_IJNSA_ILi8EEESH_EEENS5_IJSH_SC_EEEEEEEvNS4_8identityENS4_23SM90_TMA_LOAD_MULTICASTES1A_vS1B_EENS_8epilogue10collective18CollectiveEpilogueINS1E_22Sm90TmaWarpSpecializedILi4ELi2ELi16ELb0ELb0EEEJSI_NS5_IJNSA_ILi128EEENSA_ILi32EEEEEESJ_SK_SJ_SK_NS1E_6fusion15FusionCallbacksIS1I_NS1M_13LinCombEltActINS1E_6thread4ReLuESJ_fSJ_fLNS_15FloatRoundStyleE2EEESI_S1L_JEEES10_NS11_INS12_ILi1ELi4ELi3EEES15_NST_INS5_IJS16_S1K_EEENS5_IJS1K_SC_EEEEEEENS4_39AutoVectorizingCopyWithAssumedAlignmentILi128EEENS4_14SM90_TMA_STOREES1Y_S20_NS4_9Copy_AtomIJNS4_17SM90_U32x4_STSM_NENS_6half_tEEEEvEEEvvEEEEvNT_6ParamsE)
        /*0014*/ 	.word	0x00000000


	//----- nvinfo : EIATTR_MIN_STACK_SIZE
	.align		4
.L_18:
        /*0018*/ 	.byte	0x04, 0x12
        /*001a*/ 	.short	(.L_20 - .L_19)
	.align		4
.L_19:
        /*001c*/ 	.word	index@(_ZN7cutlass13device_kernelINS_4gemm6kernel13GemmUniversalIN4cute5tupleIJiiiiEEENS1_10collective13CollectiveMmaINS1_37MainloopSm90TmaGmmaWarpSpecializedFP8ILi10ENS5_IJNS4_1CILi2EEENSA_ILi1EEESC_EEENS1_35KernelTmaWarpSpecializedCooperativeEEENS5_IJNSA_ILi256EEENSA_ILi64EEESH_EEENS_12float_e4m3_tENS5_IJlSC_lEEESJ_SK_NS4_8TiledMMAINS4_8MMA_AtomIJNS4_4SM904GMMA30MMA_64x64x32_F32E4M3E4M3_SS_TNILNSO_7ScaleInE1ELSQ_1EEEEEENS4_6LayoutISD_NS5_IJSC_NSA_ILi0EEESU_EEEEENS5_IJNS4_10UnderscoreESX_SX_EEEEENS4_13SM90_TMA_LOADENS4_14ComposedLayoutINS4_7SwizzleILi2ELi4ELi3EEENS4_18smem_ptr_flag_bitsILi8EEENST_INS5_IJNSA_ILi8EEESH_EEENS5_IJSH_SC_EEEEEEEvNS4_8identityENS4_23SM90_TMA_LOAD_MULTICASTES1A_vS1B_EENS_8epilogue10collective18CollectiveEpilogueINS1E_22Sm90TmaWarpSpecializedILi4ELi2ELi16ELb0ELb0EEEJSI_NS5_IJNSA_ILi128EEENSA_ILi32EEEEEESJ_SK_SJ_SK_NS1E_6fusion15FusionCallbacksIS1I_NS1M_13LinCombEltActINS1E_6thread4ReLuESJ_fSJ_fLNS_15FloatRoundStyleE2EEESI_S1L_JEEES10_NS11_INS12_ILi1ELi4ELi3EEES15_NST_INS5_IJS16_S1K_EEENS5_IJS1K_SC_EEEEEEENS4_39AutoVectorizingCopyWithAssumedAlignmentILi128EEENS4_14SM90_TMA_STOREES1Y_S20_NS4_9Copy_AtomIJNS4_17SM90_U32x4_STSM_NENS_6half_tEEEEvEEEvvEEEEvNT_6ParamsE)
        /*0020*/ 	.word	0x00000000
.L_20:


//--------------------- .nv.compat                --------------------------
	.section	.nv.compat,"",@"SHT_CUDA_COMPAT_INFO"
	.align	4
        /*0000*/ 	.byte	0x02, 0x09, 0x01, 0x00, 0x02, 0x02, 0x04, 0x00, 0x02, 0x05, 0x05, 0x00, 0x03, 0x07, 0x01, 0x01
        /*0010*/ 	.byte	0x02, 0x03, 0x01, 0x00, 0x02, 0x06, 0x01, 0x00, 0x04, 0x0b, 0x08, 0x00, 0x00, 0x00, 0x00, 0x00
        /*0020*/ 	.byte	0x00, 0x00, 0x00, 0x00


//--------------------- .nv.info._ZN7cutlass13device_kernelINS_4gemm6kernel13GemmUniversalIN4cute5tupleIJiiiiEEENS1_10collective13CollectiveMmaINS1_37MainloopSm90TmaGmmaWarpSpecializedFP8ILi10ENS5_IJNS4_1CILi2EEENSA_ILi1EEESC_EEENS1_35KernelTmaWarpSpecializedCooperativeEEENS5_IJNSA_ILi256EEENSA_ILi64EEESH_EEENS_12float_e4m3_tENS5_IJlSC_lEEESJ_SK_NS4_8TiledMMAINS4_8MMA_AtomIJNS4_4SM904GMMA30MMA_64x64x32_F32E4M3E4M3_SS_TNILNSO_7ScaleInE1ELSQ_1EEEEEENS4_6LayoutISD_NS5_IJSC_NSA_ILi0EEESU_EEEEENS5_IJNS4_10UnderscoreESX_SX_EEEEENS4_13SM90_TMA_LOADENS4_14ComposedLayoutINS4_7SwizzleILi2ELi4ELi3EEENS4_18smem_ptr_flag_bitsILi8EEENST_INS5_IJNSA_ILi8EEESH_EEENS5_IJSH_SC_EEEEEEEvNS4_8identityENS4_23SM90_TMA_LOAD_MULTICASTES1A_vS1B_EENS_8epilogue10collective18CollectiveEpilogueINS1E_22Sm90TmaWarpSpecializedILi4ELi2ELi16ELb0ELb0EEEJSI_NS5_IJNSA_ILi128EEENSA_ILi32EEEEEESJ_SK_SJ_SK_NS1E_6fusion15FusionCallbacksIS1I_NS1M_13LinCombEltActINS1E_6thread4ReLuESJ_fSJ_fLNS_15FloatRoundStyleE2EEESI_S1L_JEEES10_NS11_INS12_ILi1ELi4ELi3EEES15_NST_INS5_IJS16_S1K_EEENS5_IJS1K_SC_EEEEEEENS4_39AutoVectorizingCopyWithAssumedAlignmentILi128EEENS4_14SM90_TMA_STOREES1Y_S20_NS4_9Copy_AtomIJNS4_17SM90_U32x4_STSM_NENS_6half_tEEEEvEEEvvEEEEvNT_6ParamsE --------------------------
	.section	.nv.info._ZN7cutlass13device_kernelINS_4gemm6kernel13GemmUniversalIN4cute5tupleIJiiiiEEENS1_10collective13CollectiveMmaINS1_37MainloopSm90TmaGmmaWarpSpecializedFP8ILi10ENS5_IJNS4_1CILi2EEENSA_ILi1EEESC_EEENS1_35KernelTmaWarpSpecializedCooperativeEEENS5_IJNSA_ILi256EEENSA_ILi64EEESH_EEENS_12float_e4m3_tENS5_IJlSC_lEEESJ_SK_NS4_8TiledMMAINS4_8MMA_AtomIJNS4_4SM904GMMA30MMA_64x64x32_F32E4M3E4M3_SS_TNILNSO_7ScaleInE1ELSQ_1EEEEEENS4_6LayoutISD_NS5_IJSC_NSA_ILi0EEESU_EEEEENS5_IJNS4_10UnderscoreESX_SX_EEEEENS4_13SM90_TMA_LOADENS4_14ComposedLayoutINS4_7SwizzleILi2ELi4ELi3EEENS4_18smem_ptr_flag_bitsILi8EEENST_INS5_IJNSA_ILi8EEESH_EEENS5_IJSH_SC_EEEEEEEvNS4_8identityENS4_23SM90_TMA_LOAD_MULTICASTES1A_vS1B_EENS_8epilogue10collective18CollectiveEpilogueINS1E_22Sm90TmaWarpSpecializedILi4ELi2ELi16ELb0ELb0EEEJSI_NS5_IJNSA_ILi128EEENSA_ILi32EEEEEESJ_SK_SJ_SK_NS1E_6fusion15FusionCallbacksIS1I_NS1M_13LinCombEltActINS1E_6thread4ReLuESJ_fSJ_fLNS_15FloatRoundStyleE2EEESI_S1L_JEEES10_NS11_INS12_ILi1ELi4ELi3EEES15_NST_INS5_IJS16_S1K_EEENS5_IJS1K_SC_EEEEEEENS4_39AutoVectorizingCopyWithAssumedAlignmentILi128EEENS4_14SM90_TMA_STOREES1Y_S20_NS4_9Copy_AtomIJNS4_17SM90_U32x4_STSM_NENS_6half_tEEEEvEEEvvEEEEvNT_6ParamsE,"",@"SHT_CUDA_INFO"
	.sectionflags	@""
	.align	4


	//----- nvinfo : EIATTR_CUDA_API_VERSION
	.align		4
        /*0000*/ 	.byte	0x04, 0x37
        /*0002*/ 	.short	(.L_22 - .L_21)
.L_21:
        /*0004*/ 	.word	0x00000082


	//----- nvinfo : EIATTR_KPARAM_INFO
	.align		4
.L_22:
        /*0008*/ 	.byte	0x04, 0x17
        /*000a*/ 	.short	(.L_24 - .L_23)
.L_23:
        /*000c*/ 	.word	0x00000000
        /*0010*/ 	.short	0x0000
        /*0012*/ 	.short	0x0070
        /*0014*/ 	.byte	0x00, 0xf0, 0x01, 0x1c


	//----- nvinfo : EIATTR_SPARSE_MMA_MASK
	.align		4
.L_24:
        /*0018*/ 	.byte	0x03, 0x50
        /*001a*/ 	.short	0x0000


	//----- nvinfo : EIATTR_MAXREG_COUNT
	.align		4
        /*001c*/ 	.byte	0x03, 0x1b
        /*001e*/ 	.short	0x00a8


	//----- nvinfo : EIATTR_NUM_BARRIERS
	.align		4
        /*0020*/ 	.byte	0x02, 0x4c
        /*0022*/ 	.byte	0x02
	.zero		1


	//----- nvinfo : EIATTR_EXTERNS
	.align		4
        /*0024*/ 	.byte	0x04, 0x0f
        /*0026*/ 	.short	(.L_26 - .L_25)


	//   ....[0]....
	.align		4
.L_25:
        /*0028*/ 	.word	index@(__assertfail)


	//----- nvinfo : EIATTR_MERCURY_ISA_VERSION
	.align		4
.L_26:
        /*002c*/ 	.byte	0x03, 0x5f
        /*002e*/ 	.short	0x0101


	//----- nvinfo : EIATTR_INT_WARP_WIDE_INSTR_OFFSETS
	.align		4
        /*0030*/ 	.byte	0x04, 0x31
        /*0032*/ 	.short	(.L_28 - .L_27)


	//   ....[0]....
.L_27:
        /*0034*/ 	.word	0x00000b20


	//   ....[1]....
        /*0038*/ 	.word	0x00000b30


	//   ....[2]....
        /*003c*/ 	.word	0x00000c30


	//----- nvinfo : EIATTR_COOP_GROUP_MASK_REGIDS
	.align		4
.L_28:
        /*0040*/ 	.byte	0x04, 0x29
        /*0042*/ 	.short	(.L_30 - .L_29)


	//   ....[0]....
.L_29:
        /*0044*/ 	.word	0xffffffff


	//   ....[1]....
        /*0048*/ 	.word	0xffffffff


	//   ....[2]....
        /*004c*/ 	.word	0xffffffff


	//   ....[3]....
        /*0050*/ 	.word	0xffffffff


	//   ....[4]....
        /*0054*/ 	.word	0xffffffff


	//   ....[5]....
        /*0058*/ 	.word	0xffffffff


	//   ....[6]....
        /*005c*/ 	.word	0xffffffff


	//----- nvinfo : EIATTR_COOP_GROUP_INSTR_OFFSETS
	.align		4
.L_30:
        /*0060*/ 	.byte	0x04, 0x28
        /*0062*/ 	.short	(.L_32 - .L_31)


	//   ....[0]....
.L_31:
        /*0064*/ 	.word	0x00000070


	//   ....[1]....
        /*0068*/ 	.word	0x00000080


	//   ....[2]....
        /*006c*/ 	.word	0x00000440


	//   ....[3]....
        /*0070*/ 	.word	0x00000700


	//   ....[4]....
        /*0074*/ 	.word	0x00000960


	//   ....[5]....
        /*0078*/ 	.word	0x00000d70


	//   ....[6]....
        /*007c*/ 	.word	0x00001800


	//----- nvinfo : EIATTR_REG_RECONFIG
	.align		4
.L_32:
        /*0080*/ 	.byte	0x01, 0x54
	.zero		2


	//----- nvinfo : EIATTR_SYSCALL_OFFSETS
	.align		4
        /*0084*/ 	.byte	0x04, 0x46
        /*0086*/ 	.short	(.L_34 - .L_33)


	//   ....[0]....
.L_33:
        /*0088*/ 	.word	0x00003770


	//   ....[1]....
        /*008c*/ 	.word	0x000038b0


	//----- nvinfo : EIATTR_MBARRIER_INSTR_OFFSETS
	.align		4
.L_34:
        /*0090*/ 	.byte	0x04, 0x39
        /*0092*/ 	.short	(.L_36 - .L_35)


	//   ....[0]....
.L_35:
        /*0094*/ 	.word	0x00000560
        /*0098*/ 	.word	0x000000ff
        /*009c*/ 	.word	0x00000000
        /*00a0*/ 	.short	0x0100
        /*00a2*/ 	.byte	0x08
	.zero		1


	//   ....[1]....
        /*00a4*/ 	.word	0x00000570
        /*00a8*/ 	.word	0x000000ff
        /*00ac*/ 	.word	0x00000050
        /*00b0*/ 	.short	0x0100
        /*00b2*/ 	.byte	0x08
	.zero		1


	//   ....[2]....
        /*00b4*/ 	.word	0x00000580
        /*00b8*/ 	.word	0x000000ff
        /*00bc*/ 	.word	0x00000008
        /*00c0*/ 	.short	0x0100
        /*00c2*/ 	.byte	0x08
	.zero		1


	//   ....[3]....
        /*00c4*/ 	.word	0x00000590
        /*00c8*/ 	.word	0x000000ff
        /*00cc*/ 	.word	0x00000058
        /*00d0*/ 	.short	0x0100
        /*00d2*/ 	.byte	0x08
	.zero		1


	//   ....[4]....
        /*00d4*/ 	.word	0x000005a0
        /*00d8*/ 	.word	0x000000ff
        /*00dc*/ 	.word	0x00000010
        /*00e0*/ 	.short	0x0100
        /*00e2*/ 	.byte	0x08
	.zero		1


	//   ....[5]....
        /*00e4*/ 	.word	0x000005b0
        /*00e8*/ 	.word	0x000000ff
        /*00ec*/ 	.word	0x00000060
        /*00f0*/ 	.short	0x0100
        /*00f2*/ 	.byte	0x08
	.zero		1


	//   ....[6]....
        /*00f4*/ 	.word	0x000005c0
        /*00f8*/ 	.word	0x000000ff
        /*00fc*/ 	.word	0x00000018
        /*0100*/ 	.short	0x0100
        /*0102*/ 	.byte	0x08
	.zero		1


	//   ....[7]....
        /*0104*/ 	.word	0x000005d0
        /*0108*/ 	.word	0x000000ff
        /*010c*/ 	.word	0x00000068
        /*0110*/ 	.short	0x0100
        /*0112*/ 	.byte	0x08
	.zero		1


	//   ....[8]....
        /*0114*/ 	.word	0x000005e0
        /*0118*/ 	.word	0x000000ff
        /*011c*/ 	.word	0x00000020
        /*0120*/ 	.short	0x0100
        /*0122*/ 	.byte	0x08
	.zero		1


	//   ....[9]....
        /*0124*/ 	.word	0x000005f0
        /*0128*/ 	.word	0x000000ff
        /*012c*/ 	.word	0x00000070
        /*0130*/ 	.short	0x0100
        /*0132*/ 	.byte	0x08
	.zero		1


	//   ....[10]....
        /*0134*/ 	.word	0x00000600
        /*0138*/ 	.word	0x000000ff
        /*013c*/ 	.word	0x00000028
        /*0140*/ 	.short	0x0100
        /*0142*/ 	.byte	0x08
	.zero		1


	//   ....[11]....
        /*0144*/ 	.word	0x00000610
        /*0148*/ 	.word	0x000000ff
        /*014c*/ 	.word	0x00000078
        /*0150*/ 	.short	0x0100
        /*0152*/ 	.byte	0x08
	.zero		1


	//   ....[12]....
        /*0154*/ 	.word	0x00000620
        /*0158*/ 	.word	0x000000ff
        /*015c*/ 	.word	0x00000030
        /*0160*/ 	.short	0x0100
        /*0162*/ 	.byte	0x08
	.zero		1


	//   ....[13]....
        /*0164*/ 	.word	0x00000630
        /*0168*/ 	.word	0x000000ff
        /*016c*/ 	.word	0x00000080
        /*0170*/ 	.short	0x0100
        /*0172*/ 	.byte	0x08
	.zero		1


	//   ....[14]....
        /*0174*/ 	.word	0x00000640
        /*0178*/ 	.word	0x000000ff
        /*017c*/ 	.word	0x00000038
        /*0180*/ 	.short	0x0100
        /*0182*/ 	.byte	0x08
	.zero		1


	//   ....[15]....
        /*0184*/ 	.word	0x00000650
        /*0188*/ 	.word	0x000000ff
        /*018c*/ 	.word	0x00000088
        /*0190*/ 	.short	0x0100
        /*0192*/ 	.byte	0x08
	.zero		1


	//   ....[16]....
        /*0194*/ 	.word	0x00000660
        /*0198*/ 	.word	0x000000ff
        /*019c*/ 	.word	0x00000040
        /*01a0*/ 	.short	0x0100
        /*01a2*/ 	.byte	0x08
	.zero		1


	//   ....[17]....
        /*01a4*/ 	.word	0x00000670
        /*01a8*/ 	.word	0x000000ff
        /*01ac*/ 	.word	0x00000090
        /*01b0*/ 	.short	0x0100
        /*01b2*/ 	.byte	0x08
	.zero		1


	//   ....[18]....
        /*01b4*/ 	.word	0x00000680
        /*01b8*/ 	.word	0x000000ff
        /*01bc*/ 	.word	0x00000048
        /*01c0*/ 	.short	0x0100
        /*01c2*/ 	.byte	0x08
	.zero		1


	//   ....[19]....
        /*01c4*/ 	.word	0x00000690
        /*01c8*/ 	.word	0x000000ff
        /*01cc*/ 	.word	0x00000098
        /*01d0*/ 	.short	0x0100
        /*01d2*/ 	.byte	0x08
	.zero		1


	//   ....[20]....
        /*01d4*/ 	.word	0x000008c0
        /*01d8*/ 	.word	0x000000ff
        /*01dc*/ 	.word	0x000000a0
        /*01e0*/ 	.short	0x0100
        /*01e2*/ 	.byte	0x08
	.zero		1


	//   ....[21]....
        /*01e4*/ 	.word	0x000008d0
        /*01e8*/ 	.word	0x000000ff
        /*01ec*/ 	.word	0x000000c0
        /*01f0*/ 	.short	0x0100
        /*01f2*/ 	.byte	0x08
	.zero		1


	//   ....[22]....
        /*01f4*/ 	.word	0x000008e0
        /*01f8*/ 	.word	0x000000ff
        /*01fc*/ 	.word	0x000000a8
        /*0200*/ 	.short	0x0100
        /*0202*/ 	.byte	0x08
	.zero		1


	//   ....[23]....
        /*0204*/ 	.word	0x000008f0
        /*0208*/ 	.word	0x000000ff
        /*020c*/ 	.word	0x000000c8
        /*0210*/ 	.short	0x0100
        /*0212*/ 	.byte	0x08
	.zero		1


	//   ....[24]....
        /*0214*/ 	.word	0x00000900
        /*0218*/ 	.word	0x000000ff
        /*021c*/ 	.word	0x000000b0
        /*0220*/ 	.short	0x0100
        /*0222*/ 	.byte	0x08
	.zero		1


	//   ....[25]....
        /*0224*/ 	.word	0x00000910
        /*0228*/ 	.word	0x000000ff
        /*022c*/ 	.word	0x000000d0
        /*0230*/ 	.short	0x0100
        /*0232*/ 	.byte	0x08
	.zero		1


	//   ....[26]....
        /*0234*/ 	.word	0x00000920
        /*0238*/ 	.word	0x000000ff
        /*023c*/ 	.word	0x000000b8
        /*0240*/ 	.short	0x0100
        /*0242*/ 	.byte	0x08
	.zero		1


	//   ....[27]....
        /*0244*/ 	.word	0x00000930
        /*0248*/ 	.word	0x000000ff
        /*024c*/ 	.word	0x000000d8
        /*0250*/ 	.short	0x0100
        /*0252*/ 	.byte	0x08
	.zero		1


	//   ....[28]....
        /*0254*/ 	.word	0x00000ca0
        /*0258*/ 	.word	0x000000ff
        /*025c*/ 	.word	0x000000e0
        /*0260*/ 	.short	0x0100
        /*0262*/ 	.byte	0x06
	.zero		1


	//   ....[29]....
        /*0264*/ 	.word	0x00000d20
        /*0268*/ 	.word	0x000000ff
        /*026c*/ 	.word	0x000000e8
        /*0270*/ 	.short	0x0100
        /*0272*/ 	.byte	0x06
	.zero		1


	//   ....[30]....
        /*0274*/ 	.word	0x00001d20
        /*0278*/ 	.word	0x000000ff
        /*027c*/ 	.word	0x00000000
        /*0280*/ 	.short	0x010a
        /*0282*/ 	.byte	0x05
	.zero		1


	//   ....[31]....
        /*0284*/ 	.word	0x00001d60
        /*0288*/ 	.word	0x000000ff
        /*028c*/ 	.word	0x00000000
        /*0290*/ 	.short	0x010a
        /*0292*/ 	.byte	0x05
	.zero		1


	//   ....[32]....
        /*0294*/ 	.word	0x00002750
        /*0298*/ 	.word	0x000000ff
        /*029c*/ 	.word	0x00000000
        /*02a0*/ 	.short	0x010a
        /*02a2*/ 	.byte	0x08
	.zero		1


	//   ....[33]....
        /*02a4*/ 	.word	0x00002790
        /*02a8*/ 	.word	0x000000ff
        /*02ac*/ 	.word	0x00000000
        /*02b0*/ 	.short	0x010a
        /*02b2*/ 	.byte	0x08
	.zero		1


	//   ....[34]....
        /*02b4*/ 	.word	0x00002eb0
        /*02b8*/ 	.word	0x00000006
        /*02bc*/ 	.word	0x00000000
        /*02c0*/ 	.short	0x0101
        /*02c2*/ 	.byte	0x3f
	.zero		1


	//   ....[35]....
        /*02c4*/ 	.word	0x00003530
        /*02c8*/ 	.word	0x00000000
        /*02cc*/ 	.word	0x00000000
        /*02d0*/ 	.short	0x0101
        /*02d2*/ 	.byte	0x3f
	.zero		1


	//   ....[36]....
        /*02d4*/ 	.word	0x00003d40
        /*02d8*/ 	.word	0x0000000d
        /*02dc*/ 	.word	0x000000a0
        /*02e0*/ 	.short	0x010a
        /*02e2*/ 	.byte	0x3f
	.zero		1


	//   ....[37]....
        /*02e4*/ 	.word	0x00004070
        /*02e8*/ 	.word	0x00000006
        /*02ec*/ 	.word	0x00000000
        /*02f0*/ 	.short	0x0101
        /*02f2*/ 	.byte	0x3f
	.zero		1


	//   ....[38]....
        /*02f4*/ 	.word	0x000047f0
        /*02f8*/ 	.word	0x0000000e
        /*02fc*/ 	.word	0x000000a0
        /*0300*/ 	.short	0x010a
        /*0302*/ 	.byte	0x3f
	.zero		1


	//   ....[39]....
        /*0304*/ 	.word	0x00004a20
        /*0308*/ 	.word	0x00000009
        /*030c*/ 	.word	0x00000000
        /*0310*/ 	.short	0x0101
        /*0312*/ 	.byte	0x3f
	.zero		1


	//   ....[40]....
        /*0314*/ 	.word	0x000050c0
        /*0318*/ 	.word	0x0000000d
        /*031c*/ 	.word	0x000000a0
        /*0320*/ 	.short	0x010a
        /*0322*/ 	.byte	0x3f
	.zero		1


	//   ....[41]....
        /*0324*/ 	.word	0x000052f0
        /*0328*/ 	.word	0x00000009
        /*032c*/ 	.word	0x00000000
        /*0330*/ 	.short	0x0101
        /*0332*/ 	.byte	0x3f
	.zero		1


	//   ....[42]....
        /*0334*/ 	.word	0x00005990
        /*0338*/ 	.word	0x0000000a
        /*033c*/ 	.word	0x000000a0
        /*0340*/ 	.short	0x010a
        /*0342*/ 	.byte	0x3f
	.zero		1


	//   ....[43]....
        /*0344*/ 	.word	0x00005be0
        /*0348*/ 	.word	0x00000008
        /*034c*/ 	.word	0x00000000
        /*0350*/ 	.short	0x0101
        /*0352*/ 	.byte	0x3f
	.zero		1


	//   ....[44]....
        /*0354*/ 	.word	0x00006e90
        /*0358*/ 	.word	0x000000ff
        /*035c*/ 	.word	0x000000e8
        /*0360*/ 	.short	0x010a
        /*0362*/ 	.byte	0x04
	.zero		1


	//   ....[45]....
        /*0364*/ 	.word	0x000072a0
        /*0368*/ 	.word	0x000000ff
        /*036c*/ 	.word	0x000000c0
        /*0370*/ 	.short	0x010a
        /*0372*/ 	.byte	0x05
	.zero		1


	//   ....[46]....
        /*0374*/ 	.word	0x00007390
        /*0378*/ 	.word	0x000000ff
        /*037c*/ 	.word	0x000000a0
        /*0380*/ 	.short	0x010b
        /*0382*/ 	.byte	0x05
	.zero		1


	//   ....[47]....
        /*0384*/ 	.word	0x000073f0
        /*0388*/ 	.word	0x000000ff
        /*038c*/ 	.word	0x00000000
        /*0390*/ 	.short	0x0101
        /*0392*/ 	.byte	0x04
	.zero		1


	//   ....[48]....
        /*0394*/ 	.word	0x00007420
        /*0398*/ 	.word	0x000000ff
        /*039c*/ 	.word	0x000000c8
        /*03a0*/ 	.short	0x010a
        /*03a2*/ 	.byte	0x05
	.zero		1


	//   ....[49]....
        /*03a4*/ 	.word	0x00007530
        /*03a8*/ 	.word	0x000000ff
        /*03ac*/ 	.word	0x000000a8
        /*03b0*/ 	.short	0x010b
        /*03b2*/ 	.byte	0x05
	.zero		1


	//   ....[50]....
        /*03b4*/ 	.word	0x000075a0
        /*03b8*/ 	.word	0x000000ff
        /*03bc*/ 	.word	0x00000000
        /*03c0*/ 	.short	0x0101
        /*03c2*/ 	.byte	0x04
	.zero		1


	//   ....[51]....
        /*03c4*/ 	.word	0x000075d0
        /*03c8*/ 	.word	0x000000ff
        /*03cc*/ 	.word	0x000000d0
        /*03d0*/ 	.short	0x010a
        /*03d2*/ 	.byte	0x05
	.zero		1


	//   ....[52]....
        /*03d4*/ 	.word	0x000076c0
        /*03d8*/ 	.word	0x000000ff
        /*03dc*/ 	.word	0x000000b0
        /*03e0*/ 	.short	0x010b
        /*03e2*/ 	.byte	0x05
	.zero		1


	//   ....[53]....
        /*03e4*/ 	.word	0x00007720
        /*03e8*/ 	.word	0x000000ff
        /*03ec*/ 	.word	0x00000000
        /*03f0*/ 	.short	0x0101
        /*03f2*/ 	.byte	0x04
	.zero		1


	//   ....[54]....
        /*03f4*/ 	.word	0x00007750
        /*03f8*/ 	.word	0x000000ff
        /*03fc*/ 	.word	0x000000d8
        /*0400*/ 	.short	0x010a
        /*0402*/ 	.byte	0x05
	.zero		1


	//   ....[55]....
        /*0404*/ 	.word	0x00007860
        /*0408*/ 	.word	0x000000ff
        /*040c*/ 	.word	0x000000b8
        /*0410*/ 	.short	0x010b
        /*0412*/ 	.byte	0x05
	.zero		1


	//   ....[56]....
        /*0414*/ 	.word	0x00007950
        /*0418*/ 	.word	0x000000ff
        /*041c*/ 	.word	0x00000000
        /*0420*/ 	.short	0x0101
        /*0422*/ 	.byte	0x04
	.zero		1


	//   ....[57]....
        /*0424*/ 	.word	0x00007fa0
        /*0428*/ 	.word	0x00000003
        /*042c*/ 	.word	0x000000c0
        /*0430*/ 	.short	0x010a
        /*0432*/ 	.byte	0x3f
	.zero		1


	//   ....[58]....
        /*0434*/ 	.word	0x00007fe0
        /*0438*/ 	.word	0x00000003
        /*043c*/ 	.word	0x000000c8
        /*0440*/ 	.short	0x010a
        /*0442*/ 	.byte	0x3f
	.zero		1


	//   ....[59]....
        /*0444*/ 	.word	0x00008020
        /*0448*/ 	.word	0x00000003
        /*044c*/ 	.word	0x000000d0
        /*0450*/ 	.short	0x010a
        /*0452*/ 	.byte	0x3f
	.zero		1


	//   ....[60]....
        /*0454*/ 	.word	0x00008070
        /*0458*/ 	.word	0x00000003
        /*045c*/ 	.word	0x000000d8
        /*0460*/ 	.short	0x010a
        /*0462*/ 	.byte	0x3f
	.zero		1


	//   ....[61]....
        /*0464*/ 	.word	0x000083d0
        /*0468*/ 	.word	0x0000000e
        /*046c*/ 	.word	0x00000050
        /*0470*/ 	.short	0x010a
        /*0472*/ 	.byte	0x3f
	.zero		1


	//   ....[62]....
        /*0474*/ 	.word	0x00008730
        /*0478*/ 	.word	0x00000006
        /*047c*/ 	.word	0x000000e8
        /*0480*/ 	.short	0x0101
        /*0482*/ 	.byte	0x3f
	.zero		1


	//   ....[63]....
        /*0484*/ 	.word	0x00008e90
        /*0488*/ 	.word	0x00000007
        /*048c*/ 	.word	0x00000000
        /*0490*/ 	.short	0x010a
        /*0492*/ 	.byte	0x3f
	.zero		1


	//   ....[64]....
        /*0494*/ 	.word	0x00008f10
        /*0498*/ 	.word	0x00000009
        /*049c*/ 	.word	0x00000000
        /*04a0*/ 	.short	0x010a
        /*04a2*/ 	.byte	0x3f
	.zero		1


	//   ....[65]....
        /*04a4*/ 	.word	0x00008fa0
        /*04a8*/ 	.word	0x00000006
        /*04ac*/ 	.word	0x00000000
        /*04b0*/ 	.short	0x010a
        /*04b2*/ 	.byte	0x3f
	.zero		1


	//   ....[66]....
        /*04b4*/ 	.word	0x00009030
        /*04b8*/ 	.word	0x00000009
        /*04bc*/ 	.word	0x00000000
        /*04c0*/ 	.short	0x010a
        /*04c2*/ 	.byte	0x3f
	.zero		1


	//   ....[67]....
        /*04c4*/ 	.word	0x000090c0
        /*04c8*/ 	.word	0x00000006
        /*04cc*/ 	.word	0x00000000
        /*04d0*/ 	.short	0x010a
        /*04d2*/ 	.byte	0x3f
	.zero		1


	//   ....[68]....
        /*04d4*/ 	.word	0x00009150
        /*04d8*/ 	.word	0x00000009
        /*04dc*/ 	.word	0x00000000
        /*04e0*/ 	.short	0x010a
        /*04e2*/ 	.byte	0x3f
	.zero		1


	//   ....[69]....
        /*04e4*/ 	.word	0x000091e0
        /*04e8*/ 	.word	0x00000006
        /*04ec*/ 	.word	0x00000000
        /*04f0*/ 	.short	0x010a
        /*04f2*/ 	.byte	0x3f
	.zero		1


	//   ....[70]....
        /*04f4*/ 	.word	0x00009270
        /*04f8*/ 	.word	0x00000009
        /*04fc*/ 	.word	0x00000000
        /*0500*/ 	.short	0x010a
        /*0502*/ 	.byte	0x3f
	.zero		1


	//   ....[71]....
        /*0504*/ 	.word	0x00009300
        /*0508*/ 	.word	0x00000006
        /*050c*/ 	.word	0x00000000
        /*0510*/ 	.short	0x010a
        /*0512*/ 	.byte	0x3f
	.zero		1


	//   ....[72]....
        /*0514*/ 	.word	0x00009390
        /*0518*/ 	.word	0x00000003
        /*051c*/ 	.word	0x00000000
        /*0520*/ 	.short	0x010a
        /*0522*/ 	.byte	0x3f
	.zero		1


	//   ....[73]....
        /*0524*/ 	.word	0x00009400
        /*0528*/ 	.word	0x00000005
        /*052c*/ 	.word	0x00000000
        /*0530*/ 	.short	0x010a
        /*0532*/ 	.byte	0x3f
	.zero		1


	//   ....[74]....
        /*0534*/ 	.word	0x00009460
        /*0538*/ 	.word	0x00000006
        /*053c*/ 	.word	0x00000000
        /*0540*/ 	.short	0x010a
        /*0542*/ 	.byte	0x3f
	.zero		1


	//   ....[75]....
        /*0544*/ 	.word	0x000094b0
        /*0548*/ 	.word	0x0000000d
        /*054c*/ 	.word	0x000000a0
        /*0550*/ 	.short	0x010a
        /*0552*/ 	.byte	0x3f
	.zero		1


	//   ....[76]....
        /*0554*/ 	.word	0x00009500
        /*0558*/ 	.word	0x0000000e
        /*055c*/ 	.word	0x000000a0
        /*0560*/ 	.short	0x010a
        /*0562*/ 	.byte	0x3f
	.zero		1


	//   ....[77]....
        /*0564*/ 	.word	0x00009550
        /*0568*/ 	.word	0x0000000d
        /*056c*/ 	.word	0x000000a0
        /*0570*/ 	.short	0x010a
        /*0572*/ 	.byte	0x3f
	.zero		1


	//   ....[78]....
        /*0574*/ 	.word	0x000095a0
        /*0578*/ 	.word	0x0000000a
        /*057c*/ 	.word	0x000000a0
        /*0580*/ 	.short	0x010a
        /*0582*/ 	.byte	0x3f
	.zero		1


	//   ....[79]....
        /*0584*/ 	.word	0x00009600
        /*0588*/ 	.word	0x00000004
        /*058c*/ 	.word	0x000000e8
        /*0590*/ 	.short	0x010a
        /*0592*/ 	.byte	0x3f
	.zero		1


	//   ....[80]....
        /*0594*/ 	.word	0x00009660
        /*0598*/ 	.word	0x00000005
        /*059c*/ 	.word	0x000000c0
        /*05a0*/ 	.short	0x010a
        /*05a2*/ 	.byte	0x3f
	.zero		1


	//   ....[81]....
        /*05a4*/ 	.word	0x000096c0
        /*05a8*/ 	.word	0x00000005
        /*05ac*/ 	.word	0x000000c8
        /*05b0*/ 	.short	0x010a
        /*05b2*/ 	.byte	0x3f
	.zero		1


	//   ....[82]....
        /*05b4*/ 	.word	0x00009720
        /*05b8*/ 	.word	0x00000005
        /*05bc*/ 	.word	0x000000d0
        /*05c0*/ 	.short	0x010a
        /*05c2*/ 	.byte	0x3f
	.zero		1


	//   ....[83]....
        /*05c4*/ 	.word	0x00009780
        /*05c8*/ 	.word	0x00000005
        /*05cc*/ 	.word	0x000000d8
        /*05d0*/ 	.short	0x010a
        /*05d2*/ 	.byte	0x3f
	.zero		1


	//   ....[84]....
        /*05d4*/ 	.word	0x000097d0
        /*05d8*/ 	.word	0x00000003
        /*05dc*/ 	.word	0x000000c0
        /*05e0*/ 	.short	0x010a
        /*05e2*/ 	.byte	0x3f
	.zero		1


	//   ....[85]....
        /*05e4*/ 	.word	0x00009820
        /*05e8*/ 	.word	0x00000003
        /*05ec*/ 	.word	0x000000c8
        /*05f0*/ 	.short	0x010a
        /*05f2*/ 	.byte	0x3f
	.zero		1


	//   ....[86]....
        /*05f4*/ 	.word	0x00009870
        /*05f8*/ 	.word	0x00000003
        /*05fc*/ 	.word	0x000000d0
        /*0600*/ 	.short	0x010a
        /*0602*/ 	.byte	0x3f
	.zero		1


	//   ....[87]....
        /*0604*/ 	.word	0x00009940
        /*0608*/ 	.word	0x0000000e
        /*060c*/ 	.word	0x00000050
        /*0610*/ 	.short	0x010a
        /*0612*/ 	.byte	0x3f
	.zero		1


	//   ....[88]....
        /*0614*/ 	.word	0x00009a10
        /*0618*/ 	.word	0x00000007
        /*061c*/ 	.word	0x00000000
        /*0620*/ 	.short	0x010a
        /*0622*/ 	.byte	0x3f
	.zero		1


	//   ....[89]....
        /*0624*/ 	.word	0x00009a60
        /*0628*/ 	.word	0x00000009
        /*062c*/ 	.word	0x00000000
        /*0630*/ 	.short	0x010a
        /*0632*/ 	.byte	0x3f
	.zero		1


	//   ....[90]....
        /*0634*/ 	.word	0x00009ab0
        /*0638*/ 	.word	0x00000006
        /*063c*/ 	.word	0x00000000
        /*0640*/ 	.short	0x010a
        /*0642*/ 	.byte	0x3f
	.zero		1


	//   ....[91]....
        /*0644*/ 	.word	0x00009b00
        /*0648*/ 	.word	0x00000009
        /*064c*/ 	.word	0x00000000
        /*0650*/ 	.short	0x010a
        /*0652*/ 	.byte	0x3f
	.zero		1


	//   ....[92]....
        /*0654*/ 	.word	0x00009b50
        /*0658*/ 	.word	0x00000006
        /*065c*/ 	.word	0x00000000
        /*0660*/ 	.short	0x010a
        /*0662*/ 	.byte	0x3f
	.zero		1


	//   ....[93]....
        /*0664*/ 	.word	0x00009ba0
        /*0668*/ 	.word	0x00000009
        /*066c*/ 	.word	0x00000000
        /*0670*/ 	.short	0x010a
        /*0672*/ 	.byte	0x3f
	.zero		1


	//   ....[94]....
        /*0674*/ 	.word	0x00009bf0
        /*0678*/ 	.word	0x00000006
        /*067c*/ 	.word	0x00000000
        /*0680*/ 	.short	0x010a
        /*0682*/ 	.byte	0x3f
	.zero		1


	//   ....[95]....
        /*0684*/ 	.word	0x00009c40
        /*0688*/ 	.word	0x00000009
        /*068c*/ 	.word	0x00000000
        /*0690*/ 	.short	0x010a
        /*0692*/ 	.byte	0x3f
	.zero		1


	//   ....[96]....
        /*0694*/ 	.word	0x00009c90
        /*0698*/ 	.word	0x00000006
        /*069c*/ 	.word	0x00000000
        /*06a0*/ 	.short	0x010a
        /*06a2*/ 	.byte	0x3f
	.zero		1


	//----- nvinfo : EIATTR_NUM_MBARRIERS
	.align		4
.L_36:
        /*06a4*/ 	.byte	0x03, 0x38
        /*06a6*/ 	.short	0x001e


	//----- nvinfo : EIATTR_EXIT_INSTR_OFFSETS
	.align		4
        /*06a8*/ 	.byte	0x04, 0x1c
        /*06aa*/ 	.short	(.L_38 - .L_37)


	//   ....[0]....
.L_37:
        /*06ac*/ 	.word	0x00000f50


	//   ....[1]....
        /*06b0*/ 	.word	0x000016a0


	//   ....[2]....
        /*06b4*/ 	.word	0x00006890


	//   ....[3]....
        /*06b8*/ 	.word	0x00006df0


	//   ....[4]....
        /*06bc*/ 	.word	0x00006e20


	//   ....[5]....
        /*06c0*/ 	.word	0x000080c0


	//   ....[6]....
        /*06c4*/ 	.word	0x000093e0


	//----- nvinfo : EIATTR_MAX_THREADS
	.align		4
.L_38:
        /*06c8*/ 	.byte	0x04, 0x05
        /*06ca*/ 	.short	(.L_40 - .L_39)
.L_39:
        /*06cc*/ 	.word	0x00000180
        /*06d0*/ 	.word	0x00000001
        /*06d4*/ 	.word	0x00000001


	//----- nvinfo : EIATTR_CRS_STACK_SIZE
	.align		4
.L_40:
        /*06d8*/ 	.byte	0x04, 0x1e
        /*06da*/ 	.short	(.L_42 - .L_41)
.L_41:
        /*06dc*/ 	.word	0x00000000


	//----- nvinfo : EIATTR_CBANK_PARAM_SIZE
	.align		4
.L_42:
        /*06e0*/ 	.byte	0x03, 0x19
        /*06e2*/ 	.short	0x0770


	//----- nvinfo : EIATTR_PARAM_CBANK
	.align		4
        /*06e4*/ 	.byte	0x04, 0x0a
        /*06e6*/ 	.short	(.L_44 - .L_43)
	.align		4
.L_43:
        /*06e8*/ 	.word	index@(.nv.constant0._ZN7cutlass13device_kernelINS_4gemm6kernel13GemmUniversalIN4cute5tupleIJiiiiEEENS1_10collective13CollectiveMmaINS1_37MainloopSm90TmaGmmaWarpSpecializedFP8ILi10ENS5_IJNS4_1CILi2EEENSA_ILi1EEESC_EEENS1_35KernelTmaWarpSpecializedCooperativeEEENS5_IJNSA_ILi256EEENSA_ILi64EEESH_EEENS_12float_e4m3_tENS5_IJlSC_lEEESJ_SK_NS4_8TiledMMAINS4_8MMA_AtomIJNS4_4SM904GMMA30MMA_64x64x32_F32E4M3E4M3_SS_TNILNSO_7ScaleInE1ELSQ_1EEEEEENS4_6LayoutISD_NS5_IJSC_NSA_ILi0EEESU_EEEEENS5_IJNS4_10UnderscoreESX_SX_EEEEENS4_13SM90_TMA_LOADENS4_14ComposedLayoutINS4_7SwizzleILi2ELi4ELi3EEENS4_18smem_ptr_flag_bitsILi8EEENST_INS5_IJNSA_ILi8EEESH_EEENS5_IJSH_SC_EEEEEEEvNS4_8identityENS4_23SM90_TMA_LOAD_MULTICASTES1A_vS1B_EENS_8epilogue10collective18CollectiveEpilogueINS1E_22Sm90TmaWarpSpecializedILi4ELi2ELi16ELb0ELb0EEEJSI_NS5_IJNSA_ILi128EEENSA_ILi32EEEEEESJ_SK_SJ_SK_NS1E_6fusion15FusionCallbacksIS1I_NS1M_13LinCombEltActINS1E_6thread4ReLuESJ_fSJ_fLNS_15FloatRoundStyleE2EEESI_S1L_JEEES10_NS11_INS12_ILi1ELi4ELi3EEES15_NST_INS5_IJS16_S1K_EEENS5_IJS1K_SC_EEEEEEENS4_39AutoVectorizingCopyWithAssumedAlignmentILi128EEENS4_14SM90_TMA_STOREES1Y_S20_NS4_9Copy_AtomIJNS4_17SM90_U32x4_STSM_NENS_6half_tEEEEvEEEvvEEEEvNT_6ParamsE)
        /*06ec*/ 	.short	0x0210
        /*06ee*/ 	.short	0x0770


	//----- nvinfo : EIATTR_SW_WAR
	.align		4
.L_44:
        /*06f0*/ 	.byte	0x04, 0x36
        /*06f2*/ 	.short	(.L_46 - .L_45)
.L_45:
        /*06f4*/ 	.word	0x00000008
.L_46:


//--------------------- .nv.callgraph             --------------------------
	.section	.nv.callgraph,"",@"SHT_CUDA_CALLGRAPH"
	.align	4
	.sectionentsize	8
	.align		4
        /*0000*/ 	.word	0x00000000
	.align		4
        /*0004*/ 	.word	0xffffffff
	.align		4
        /*0008*/ 	.word	index@(_ZN7cutlass13device_kernelINS_4gemm6kernel13GemmUniversalIN4cute5tupleIJiiiiEEENS1_10collective13CollectiveMmaINS1_37MainloopSm90TmaGmmaWarpSpecializedFP8ILi10ENS5_IJNS4_1CILi2EEENSA_ILi1EEESC_EEENS1_35KernelTmaWarpSpecializedCooperativeEEENS5_IJNSA_ILi256EEENSA_ILi64EEESH_EEENS_12float_e4m3_tENS5_IJlSC_lEEESJ_SK_NS4_8TiledMMAINS4_8MMA_AtomIJNS4_4SM904GMMA30MMA_64x64x32_F32E4M3E4M3_SS_TNILNSO_7ScaleInE1ELSQ_1EEEEEENS4_6LayoutISD_NS5_IJSC_NSA_ILi0EEESU_EEEEENS5_IJNS4_10UnderscoreESX_SX_EEEEENS4_13SM90_TMA_LOADENS4_14ComposedLayoutINS4_7SwizzleILi2ELi4ELi3EEENS4_18smem_ptr_flag_bitsILi8EEENST_INS5_IJNSA_ILi8EEESH_EEENS5_IJSH_SC_EEEEEEEvNS4_8identityENS4_23SM90_TMA_LOAD_MULTICASTES1A_vS1B_EENS_8epilogue10collective18CollectiveEpilogueINS1E_22Sm90TmaWarpSpecializedILi4ELi2ELi16ELb0ELb0EEEJSI_NS5_IJNSA_ILi128EEENSA_ILi32EEEEEESJ_SK_SJ_SK_NS1E_6fusion15FusionCallbacksIS1I_NS1M_13LinCombEltActINS1E_6thread4ReLuESJ_fSJ_fLNS_15FloatRoundStyleE2EEESI_S1L_JEEES10_NS11_INS12_ILi1ELi4ELi3EEES15_NST_INS5_IJS16_S1K_EEENS5_IJS1K_SC_EEEEEEENS4_39AutoVectorizingCopyWithAssumedAlignmentILi128EEENS4_14SM90_TMA_STOREES1Y_S20_NS4_9Copy_AtomIJNS4_17SM90_U32x4_STSM_NENS_6half_tEEEEvEEEvvEEEEvNT_6ParamsE)
	.align		4
        /*000c*/ 	.word	index@(__assertfail)
	.align		4
        /*0010*/ 	.word	0x00000000
	.align		4
        /*0014*/ 	.word	0xfffffffe
	.align		4
        /*0018*/ 	.word	0x00000000
	.align		4
        /*001c*/ 	.word	0xfffffffd
	.align		4
        /*0020*/ 	.word	0x00000000
	.align		4
        /*0024*/ 	.word	0xfffffffc


//--------------------- .nv.constant4             --------------------------
	.section	.nv.constant4,"a",@progbits
	.align	8
	.align		8
.nv.constant4:
        /*0000*/ 	.dword	__assertfail
	.align		8
        /*0008*/ 	.dword	__unnamed_1
	.align		8
        /*0010*/ 	.dword	__unnamed_2
	.align		8
        /*0018*/ 	.dword	_ZN39_INTERNAL_dd0aa1c5_4_k_cu_9694393d_28044cuda3std3__45__cpo5beginE
	.align		8
        /*0020*/ 	.dword	_ZN39_INTERNAL_dd0aa1c5_4_k_cu_9694393d_28044cuda3std3__45__cpo3endE
	.align		8
        /*0028*/ 	.dword	_ZN39_INTERNAL_dd0aa1c5_4_k_cu_9694393d_28044cuda3std3__45__cpo6cbeginE
	.align		8
        /*0030*/ 	.dword	_ZN39_INTERNAL_dd0aa1c5_4_k_cu_9694393d_28044cuda3std3__45__cpo4cendE
	.align		8
        /*0038*/ 	.dword	_ZN39_INTERNAL_dd0aa1c5_4_k_cu_9694393d_28044cuda3std3__441_GLOBAL__N__dd0aa1c5_4_k_cu_9694393d_28046ignoreE
	.align		8
        /*0040*/ 	.dword	_ZN39_INTERNAL_dd0aa1c5_4_k_cu_9694393d_28044cuda3std3__419piecewise_constructE
	.align		8
        /*0048*/ 	.dword	_ZN39_INTERNAL_dd0aa1c5_4_k_cu_9694393d_28044cuda3std3__48in_placeE
	.align		8
        /*0050*/ 	.dword	_ZN39_INTERNAL_dd0aa1c5_4_k_cu_9694393d_28044cuda3std6ranges3__45__cpo4swapE
	.align		8
        /*0058*/ 	.dword	_ZN39_INTERNAL_dd0aa1c5_4_k_cu_9694393d_28044cuda3std6ranges3__45__cpo9iter_moveE
	.align		8
        /*0060*/ 	.dword	_ZN39_INTERNAL_dd0aa1c5_4_k_cu_9694393d_28044cute7productE
	.align		8
        /*0068*/ 	.dword	_ZN39_INTERNAL_dd0aa1c5_4_k_cu_9694393d_28044cute1_E
	.align		8
        /*0070*/ 	.dword	$str$24
	.align		8
        /*0078*/ 	.dword	$str$25


//--------------------- .text._ZN7cutlass13device_kernelINS_4gemm6kernel13GemmUniversalIN4cute5tupleIJiiiiEEENS1_10collective13CollectiveMmaINS1_37MainloopSm90TmaGmmaWarpSpecializedFP8ILi10ENS5_IJNS4_1CILi2EEENSA_ILi1EEESC_EEENS1_35KernelTmaWarpSpecializedCooperativeEEENS5_IJNSA_ILi256EEENSA_ILi64EEESH_EEENS_12float_e4m3_tENS5_IJlSC_lEEESJ_SK_NS4_8TiledMMAINS4_8MMA_AtomIJNS4_4SM904GMMA30MMA_64x64x32_F32E4M3E4M3_SS_TNILNSO_7ScaleInE1ELSQ_1EEEEEENS4_6LayoutISD_NS5_IJSC_NSA_ILi0EEESU_EEEEENS5_IJNS4_10UnderscoreESX_SX_EEEEENS4_13SM90_TMA_LOADENS4_14ComposedLayoutINS4_7SwizzleILi2ELi4ELi3EEENS4_18smem_ptr_flag_bitsILi8EEENST_INS5_IJNSA_ILi8EEESH_EEENS5_IJSH_SC_EEEEEEEvNS4_8identityENS4_23SM90_TMA_LOAD_MULTICASTES1A_vS1B_EENS_8epilogue10collective18CollectiveEpilogueINS1E_22Sm90TmaWarpSpecializedILi4ELi2ELi16ELb0ELb0EEEJSI_NS5_IJNSA_ILi128EEENSA_ILi32EEEEEESJ_SK_SJ_SK_NS1E_6fusion15FusionCallbacksIS1I_NS1M_13LinCombEltActINS1E_6thread4ReLuESJ_fSJ_fLNS_15FloatRoundStyleE2EEESI_S1L_JEEES10_NS11_INS12_ILi1ELi4ELi3EEES15_NST_INS5_IJS16_S1K_EEENS5_IJS1K_SC_EEEEEEENS4_39AutoVectorizingCopyWithAssumedAlignmentILi128EEENS4_14SM90_TMA_STOREES1Y_S20_NS4_9Copy_AtomIJNS4_17SM90_U32x4_STSM_NENS_6half_tEEEEvEEEvvEEEEvNT_6ParamsE --------------------------
	.section	.text._ZN7cutlass13device_kernelINS_4gemm6kernel13GemmUniversalIN4cute5tupleIJiiiiEEENS1_10collective13CollectiveMmaINS1_37MainloopSm90TmaGmmaWarpSpecializedFP8ILi10ENS5_IJNS4_1CILi2EEENSA_ILi1EEESC_EEENS1_35KernelTmaWarpSpecializedCooperativeEEENS5_IJNSA_ILi256EEENSA_ILi64EEESH_EEENS_12float_e4m3_tENS5_IJlSC_lEEESJ_SK_NS4_8TiledMMAINS4_8MMA_AtomIJNS4_4SM904GMMA30MMA_64x64x32_F32E4M3E4M3_SS_TNILNSO_7ScaleInE1ELSQ_1EEEEEENS4_6LayoutISD_NS5_IJSC_NSA_ILi0EEESU_EEEEENS5_IJNS4_10UnderscoreESX_SX_EEEEENS4_13SM90_TMA_LOADENS4_14ComposedLayoutINS4_7SwizzleILi2ELi4ELi3EEENS4_18smem_ptr_flag_bitsILi8EEENST_INS5_IJNSA_ILi8EEESH_EEENS5_IJSH_SC_EEEEEEEvNS4_8identityENS4_23SM90_TMA_LOAD_MULTICASTES1A_vS1B_EENS_8epilogue10collective18CollectiveEpilogueINS1E_22Sm90TmaWarpSpecializedILi4ELi2ELi16ELb0ELb0EEEJSI_NS5_IJNSA_ILi128EEENSA_ILi32EEEEEESJ_SK_SJ_SK_NS1E_6fusion15FusionCallbacksIS1I_NS1M_13LinCombEltActINS1E_6thread4ReLuESJ_fSJ_fLNS_15FloatRoundStyleE2EEESI_S1L_JEEES10_NS11_INS12_ILi1ELi4ELi3EEES15_NST_INS5_IJS16_S1K_EEENS5_IJS1K_SC_EEEEEEENS4_39AutoVectorizingCopyWithAssumedAlignmentILi128EEENS4_14SM90_TMA_STOREES1Y_S20_NS4_9Copy_AtomIJNS4_17SM90_U32x4_STSM_NENS_6half_tEEEEvEEEvvEEEEvNT_6ParamsE,"ax",@progbits
	.align	128
.text._ZN7cutlass13device_kernelINS_4gemm6kernel13GemmUniversalIN4cute5tupleIJiiiiEEENS1_10collective13CollectiveMmaINS1_37MainloopSm90TmaGmmaWarpSpecializedFP8ILi10ENS5_IJNS4_1CILi2EEENSA_ILi1EEESC_EEENS1_35KernelTmaWarpSpecializedCooperativeEEENS5_IJNSA_ILi256EEENSA_ILi64EEESH_EEENS_12float_e4m3_tENS5_IJlSC_lEEESJ_SK_NS4_8TiledMMAINS4_8MMA_AtomIJNS4_4SM904GMMA30MMA_64x64x32_F32E4M3E4M3_SS_TNILNSO_7ScaleInE1ELSQ_1EEEEEENS4_6LayoutISD_NS5_IJSC_NSA_ILi0EEESU_EEEEENS5_IJNS4_10UnderscoreESX_SX_EEEEENS4_13SM90_TMA_LOADENS4_14ComposedLayoutINS4_7SwizzleILi2ELi4ELi3EEENS4_18smem_ptr_flag_bitsILi8EEENST_INS5_IJNSA_ILi8EEESH_EEENS5_IJSH_SC_EEEEEEEvNS4_8identityENS4_23SM90_TMA_LOAD_MULTICASTES1A_vS1B_EENS_8epilogue10collective18CollectiveEpilogueINS1E_22Sm90TmaWarpSpecializedILi4ELi2ELi16ELb0ELb0EEEJSI_NS5_IJNSA_ILi128EEENSA_ILi32EEEEEESJ_SK_SJ_SK_NS1E_6fusion15FusionCallbacksIS1I_NS1M_13LinCombEltActINS1E_6thread4ReLuESJ_fSJ_fLNS_15FloatRoundStyleE2EEESI_S1L_JEEES10_NS11_INS12_ILi1ELi4ELi3EEES15_NST_INS5_IJS16_S1K_EEENS5_IJS1K_SC_EEEEEEENS4_39AutoVectorizingCopyWithAssumedAlignmentILi128EEENS4_14SM90_TMA_STOREES1Y_S20_NS4_9Copy_AtomIJNS4_17SM90_U32x4_STSM_NENS_6half_tEEEEvEEEvvEEEEvNT_6ParamsE:
        .type           _ZN7cutlass13device_kernelINS_4gemm6kernel13GemmUniversalIN4cute5tupleIJiiiiEEENS1_10collective13CollectiveMmaINS1_37MainloopSm90TmaGmmaWarpSpecializedFP8ILi10ENS5_IJNS4_1CILi2EEENSA_ILi1EEESC_EEENS1_35KernelTmaWarpSpecializedCooperativeEEENS5_IJNSA_ILi256EEENSA_ILi64EEESH_EEENS_12float_e4m3_tENS5_IJlSC_lEEESJ_SK_NS4_8TiledMMAINS4_8MMA_AtomIJNS4_4SM904GMMA30MMA_64x64x32_F32E4M3E4M3_SS_TNILNSO_7ScaleInE1ELSQ_1EEEEEENS4_6LayoutISD_NS5_IJSC_NSA_ILi0EEESU_EEEEENS5_IJNS4_10UnderscoreESX_SX_EEEEENS4_13SM90_TMA_LOADENS4_14ComposedLayoutINS4_7SwizzleILi2ELi4ELi3EEENS4_18smem_ptr_flag_bitsILi8EEENST_INS5_IJNSA_ILi8EEESH_EEENS5_IJSH_SC_EEEEEEEvNS4_8identityENS4_23SM90_TMA_LOAD_MULTICASTES1A_vS1B_EENS_8epilogue10collective18CollectiveEpilogueINS1E_22Sm90TmaWarpSpecializedILi4ELi2ELi16ELb0ELb0EEEJSI_NS5_IJNSA_ILi128EEENSA_ILi32EEEEEESJ_SK_SJ_SK_NS1E_6fusion15FusionCallbacksIS1I_NS1M_13LinCombEltActINS1E_6thread4ReLuESJ_fSJ_fLNS_15FloatRoundStyleE2EEESI_S1L_JEEES10_NS11_INS12_ILi1ELi4ELi3EEES15_NST_INS5_IJS16_S1K_EEENS5_IJS1K_SC_EEEEEEENS4_39AutoVectorizingCopyWithAssumedAlignmentILi128EEENS4_14SM90_TMA_STOREES1Y_S20_NS4_9Copy_AtomIJNS4_17SM90_U32x4_STSM_NENS_6half_tEEEEvEEEvvEEEEvNT_6ParamsE,@function
        .size           _ZN7cutlass13device_kernelINS_4gemm6kernel13GemmUniversalIN4cute5tupleIJiiiiEEENS1_10collective13CollectiveMmaINS1_37MainloopSm90TmaGmmaWarpSpecializedFP8ILi10ENS5_IJNS4_1CILi2EEENSA_ILi1EEESC_EEENS1_35KernelTmaWarpSpecializedCooperativeEEENS5_IJNSA_ILi256EEENSA_ILi64EEESH_EEENS_12float_e4m3_tENS5_IJlSC_lEEESJ_SK_NS4_8TiledMMAINS4_8MMA_AtomIJNS4_4SM904GMMA30MMA_64x64x32_F32E4M3E4M3_SS_TNILNSO_7ScaleInE1ELSQ_1EEEEEENS4_6LayoutISD_NS5_IJSC_NSA_ILi0EEESU_EEEEENS5_IJNS4_10UnderscoreESX_SX_EEEEENS4_13SM90_TMA_LOADENS4_14ComposedLayoutINS4_7SwizzleILi2ELi4ELi3EEENS4_18smem_ptr_flag_bitsILi8EEENST_INS5_IJNSA_ILi8EEESH_EEENS5_IJSH_SC_EEEEEEEvNS4_8identityENS4_23SM90_TMA_LOAD_MULTICASTES1A_vS1B_EENS_8epilogue10collective18CollectiveEpilogueINS1E_22Sm90TmaWarpSpecializedILi4ELi2ELi16ELb0ELb0EEEJSI_NS5_IJNSA_ILi128EEENSA_ILi32EEEEEESJ_SK_SJ_SK_NS1E_6fusion15FusionCallbacksIS1I_NS1M_13LinCombEltActINS1E_6thread4ReLuESJ_fSJ_fLNS_15FloatRoundStyleE2EEESI_S1L_JEEES10_NS11_INS12_ILi1ELi4ELi3EEES15_NST_INS5_IJS16_S1K_EEENS5_IJS1K_SC_EEEEEEENS4_39AutoVectorizingCopyWithAssumedAlignmentILi128EEENS4_14SM90_TMA_STOREES1Y_S20_NS4_9Copy_AtomIJNS4_17SM90_U32x4_STSM_NENS_6half_tEEEEvEEEvvEEEEvNT_6ParamsE,(.L_x_206 - _ZN7cutlass13device_kernelINS_4gemm6kernel13GemmUniversalIN4cute5tupleIJiiiiEEENS1_10collective13CollectiveMmaINS1_37MainloopSm90TmaGmmaWarpSpecializedFP8ILi10ENS5_IJNS4_1CILi2EEENSA_ILi1EEESC_EEENS1_35KernelTmaWarpSpecializedCooperativeEEENS5_IJNSA_ILi256EEENSA_ILi64EEESH_EEENS_12float_e4m3_tENS5_IJlSC_lEEESJ_SK_NS4_8TiledMMAINS4_8MMA_AtomIJNS4_4SM904GMMA30MMA_64x64x32_F32E4M3E4M3_SS_TNILNSO_7ScaleInE1ELSQ_1EEEEEENS4_6LayoutISD_NS5_IJSC_NSA_ILi0EEESU_EEEEENS5_IJNS4_10UnderscoreESX_SX_EEEEENS4_13SM90_TMA_LOADENS4_14ComposedLayoutINS4_7SwizzleILi2ELi4ELi3EEENS4_18smem_ptr_flag_bitsILi8EEENST_INS5_IJNSA_ILi8EEESH_EEENS5_IJSH_SC_EEEEEEEvNS4_8identityENS4_23SM90_TMA_LOAD_MULTICASTES1A_vS1B_EENS_8epilogue10collective18CollectiveEpilogueINS1E_22Sm90TmaWarpSpecializedILi4ELi2ELi16ELb0ELb0EEEJSI_NS5_IJNSA_ILi128EEENSA_ILi32EEEEEESJ_SK_SJ_SK_NS1E_6fusion15FusionCallbacksIS1I_NS1M_13LinCombEltActINS1E_6thread4ReLuESJ_fSJ_fLNS_15FloatRoundStyleE2EEESI_S1L_JEEES10_NS11_INS12_ILi1ELi4ELi3EEES15_NST_INS5_IJS16_S1K_EEENS5_IJS1K_SC_EEEEEEENS4_39AutoVectorizingCopyWithAssumedAlignmentILi128EEENS4_14SM90_TMA_STOREES1Y_S20_NS4_9Copy_AtomIJNS4_17SM90_U32x4_STSM_NENS_6half_tEEEEvEEEvvEEEEvNT_6ParamsE)
        .other          _ZN7cutlass13device_kernelINS_4gemm6kernel13GemmUniversalIN4cute5tupleIJiiiiEEENS1_10collective13CollectiveMmaINS1_37MainloopSm90TmaGmmaWarpSpecializedFP8ILi10ENS5_IJNS4_1CILi2EEENSA_ILi1EEESC_EEENS1_35KernelTmaWarpSpecializedCooperativeEEENS5_IJNSA_ILi256EEENSA_ILi64EEESH_EEENS_12float_e4m3_tENS5_IJlSC_lEEESJ_SK_NS4_8TiledMMAINS4_8MMA_AtomIJNS4_4SM904GMMA30MMA_64x64x32_F32E4M3E4M3_SS_TNILNSO_7ScaleInE1ELSQ_1EEEEEENS4_6LayoutISD_NS5_IJSC_NSA_ILi0EEESU_EEEEENS5_IJNS4_10UnderscoreESX_SX_EEEEENS4_13SM90_TMA_LOADENS4_14ComposedLayoutINS4_7SwizzleILi2ELi4ELi3EEENS4_18smem_ptr_flag_bitsILi8EEENST_INS5_IJNSA_ILi8EEESH_EEENS5_IJSH_SC_EEEEEEEvNS4_8identityENS4_23SM90_TMA_LOAD_MULTICASTES1A_vS1B_EENS_8epilogue10collective18CollectiveEpilogueINS1E_22Sm90TmaWarpSpecializedILi4ELi2ELi16ELb0ELb0EEEJSI_NS5_IJNSA_ILi128EEENSA_ILi32EEEEEESJ_SK_SJ_SK_NS1E_6fusion15FusionCallbacksIS1I_NS1M_13LinCombEltActINS1E_6thread4ReLuESJ_fSJ_fLNS_15FloatRoundStyleE2EEESI_S1L_JEEES10_NS11_INS12_ILi1ELi4ELi3EEES15_NST_INS5_IJS16_S1K_EEENS5_IJS1K_SC_EEEEEEENS4_39AutoVectorizingCopyWithAssumedAlignmentILi128EEENS4_14SM90_TMA_STOREES1Y_S20_NS4_9Copy_AtomIJNS4_17SM90_U32x4_STSM_NENS_6half_tEEEEvEEEvvEEEEvNT_6ParamsE,@"STO_CUDA_ENTRY STV_DEFAULT"
_ZN7cutlass13device_kernelINS_4gemm6kernel13GemmUniversalIN4cute5tupleIJiiiiEEENS1_10collective13CollectiveMmaINS1_37MainloopSm90TmaGmmaWarpSpecializedFP8ILi10ENS5_IJNS4_1CILi2EEENSA_ILi1EEESC_EEENS1_35KernelTmaWarpSpecializedCooperativeEEENS5_IJNSA_ILi256EEENSA_ILi64EEESH_EEENS_12float_e4m3_tENS5_IJlSC_lEEESJ_SK_NS4_8TiledMMAINS4_8MMA_AtomIJNS4_4SM904GMMA30MMA_64x64x32_F32E4M3E4M3_SS_TNILNSO_7ScaleInE1ELSQ_1EEEEEENS4_6LayoutISD_NS5_IJSC_NSA_ILi0EEESU_EEEEENS5_IJNS4_10UnderscoreESX_SX_EEEEENS4_13SM90_TMA_LOADENS4_14ComposedLayoutINS4_7SwizzleILi2ELi4ELi3EEENS4_18smem_ptr_flag_bitsILi8EEENST_INS5_IJNSA_ILi8EEESH_EEENS5_IJSH_SC_EEEEEEEvNS4_8identityENS4_23SM90_TMA_LOAD_MULTICASTES1A_vS1B_EENS_8epilogue10collective18CollectiveEpilogueINS1E_22Sm90TmaWarpSpecializedILi4ELi2ELi16ELb0ELb0EEEJSI_NS5_IJNSA_ILi128EEENSA_ILi32EEEEEESJ_SK_SJ_SK_NS1E_6fusion15FusionCallbacksIS1I_NS1M_13LinCombEltActINS1E_6thread4ReLuESJ_fSJ_fLNS_15FloatRoundStyleE2EEESI_S1L_JEEES10_NS11_INS12_ILi1ELi4ELi3EEES15_NST_INS5_IJS16_S1K_EEENS5_IJS1K_SC_EEEEEEENS4_39AutoVectorizingCopyWithAssumedAlignmentILi128EEENS4_14SM90_TMA_STOREES1Y_S20_NS4_9Copy_AtomIJNS4_17SM90_U32x4_STSM_NENS_6half_tEEEEvEEEvvEEEEvNT_6ParamsE:
[----:B------:R-:W1:Y:S01]  /*0000*/  LDC R1, c[0x0][0x28] ;  /* 0x00000a00ff017b82 */ /* 0x000e620000000800 */
[----:B------:R-:W2:Y:S07]  /*0010*/  S2R R18, SR_TID.X ;  /* 0x0000000000127919 */ /* 0x000eae0000002100 */
[----:B------:R-:W3:Y:S01]  /*0020*/  LDC.64 R8, c[0x0][0x588] ;  /* 0x00016200ff087b82 */ /* 0x000ee20000000a00 */
[----:B------:R-:W-:Y:S01]  /*0030*/  ELECT P0, URZ, PT ;  /* 0x00000000003f782f */ /* 0x000fe20003800000 */
[----:B------:R-:W-:Y:S01]  /*0040*/  BSSY B0, `(.L_x_0) ;  /* 0x0000016000007945 */ /* 0x000fe20003800000 */
[----:B--2---:R-:W-:-:S02]  /*0050*/  SHF.R.U32.HI R0, RZ, 0x5, R18 ;  /* 0x00000005ff007819 */ /* 0x004fc40000011612 */
[----:B------:R-:W-:-:S03]  /*0060*/  SHF.R.U32.HI R4, RZ, 0x7, R18 ;  /* 0x00000007ff047819 */ /* 0x000fc60000011612 */
[----:B------:R-:W2:Y:S04]  /*0070*/  SHFL.IDX PT, R3, R0, RZ, 0x1f ;  /* 0x00001fff00037589 */ /* 0x000ea800000e0000 */
[----:B------:R4:W1:Y:S01]  /*0080*/  SHFL.IDX PT, R6, R4, RZ, 0x1f ;  /* 0x00001fff04067589 */ /* 0x00086200000e0000 */
[----:B--2---:R-:W-:Y:S02]  /*0090*/  ISETP.NE.OR P0, PT, R3, RZ, !P0 ;  /* 0x000000ff0300720c */ /* 0x004fe40004705670 */
[----:B------:R-:W-:-:S11]  /*00a0*/  SHF.R.S32.HI R2, RZ, 0x1f, R3 ;  /* 0x0000001fff027819 */ /* 0x000fd60000011403 */
[----:B-1-34-:R-:W-:Y:S05]  /*00b0*/  @P0 BRA `(.L_x_1) ;  /* 0x0000000000380947 */ /* 0x01afea0003800000 */
[----:B------:R-:W-:Y:S02]  /*00c0*/  ULDC.64 UR4, c[0x0][0x198] ;  /* 0x0000660000047ab9 */ /* 0x000fe40000000a00 */
[----:B------:R-:W-:Y:S02]  /*00d0*/  UIADD3 UR6, UP0, UR4, 0xf0, URZ ;  /* 0x000000f004067890 */ /* 0x000fe4000ff1e03f */
[----:B------:R-:W-:Y:S02]  /*00e0*/  UIADD3 UR8, UP1, UR4, 0x1f0, URZ ;  /* 0x000001f004087890 */ /* 0x000fe4000ff3e03f */
[----:B------:R-:W-:Y:S02]  /*00f0*/  UIADD3 UR10, UP2, UR4, 0x3f0, URZ ;  /* 0x000003f0040a7890 */ /* 0x000fe4000ff5e03f */
[----:B------:R-:W-:Y:S02]  /*0100*/  UIADD3 UR4, UP3, UR4, 0x4f0, URZ ;  /* 0x000004f004047890 */ /* 0x000fe4000ff7e03f */
[----:B------:R-:W-:-:S02]  /*0110*/  UIADD3.X UR7, URZ, UR5, URZ, UP0, !UPT ;  /* 0x000000053f077290 */ /* 0x000fc400087fe43f */
[----:B------:R-:W-:Y:S02]  /*0120*/  UIADD3.X UR9, URZ, UR5, URZ, UP1, !UPT ;  /* 0x000000053f097290 */ /* 0x000fe40008ffe43f */
[----:B------:R-:W-:Y:S02]  /*0130*/  UIADD3.X UR11, URZ, UR5, URZ, UP2, !UPT ;  /* 0x000000053f0b7290 */ /* 0x000fe400097fe43f */
[----:B------:R-:W-:-:S03]  /*0140*/  UIADD3.X UR5, URZ, UR5, URZ, UP3, !UPT ;  /* 0x000000053f057290 */ /* 0x000fc60009ffe43f */
[----:B------:R1:W-:Y:S02]  /*0150*/  UTMACCTL.PF [UR6] ;  /* 0x00000000060079b9 */ /* 0x0003e40008040000 */
[----:B------:R1:W-:Y:S02]  /*0160*/  UTMACCTL.PF [UR8] ;  /* 0x00000000080079b9 */ /* 0x0003e40008040000 */
[----:B------:R1:W-:Y:S02]  /*0170*/  UTMACCTL.PF [UR10] ;  /* 0x000000000a0079b9 */ /* 0x0003e40008040000 */
[----:B------:R1:W-:Y:S02]  /*0180*/  UTMACCTL.PF [UR4] ;  /* 0x00000000040079b9 */ /* 0x0003e40008040000 */
[----:B-1----:R-:W-:Y:S01]  /*0190*/  NOP ;  /* 0x0000000000007918 */ /* 0x002fe20000000000 */
.L_x_1:
[----:B------:R-:W-:Y:S05]  /*01a0*/  BSYNC B0 ;  /* 0x0000000000007941 */ /* 0x000fea0003800000 */
.L_x_0:
[----:B------:R-:W-:Y:S01]  /*01b0*/  ULDC.64 UR4, c[0x0][0x590] ;  /* 0x0001640000047ab9 */ /* 0x000fe20000000a00 */
[----:B------:R-:W-:Y:S01]  /*01c0*/  LEA.HI R2, R2, R3, RZ, 0x2 ;  /* 0x0000000302027211 */ /* 0x000fe200078f10ff */
[----:B------:R-:W-:Y:S01]  /*01d0*/  ULDC.64 UR40, c[0x0][0x208] ;  /* 0x0000820000287ab9 */ /* 0x000fe20000000a00 */
[----:B------:R-:W-:Y:S01]  /*01e0*/  ISETP.NE.U32.AND P2, PT, RZ, UR4, PT ;  /* 0x00000004ff007c0c */ /* 0x000fe2000bf45070 */
[----:B------:R-:W-:Y:S01]  /*01f0*/  IMAD.MOV.U32 R4, RZ, RZ, R8 ;  /* 0x000000ffff047224 */ /* 0x000fe200078e0008 */
[----:B------:R-:W-:Y:S01]  /*0200*/  LOP3.LUT R2, R2, 0xfffffffc, RZ, 0xc0, !PT ;  /* 0xfffffffc02027812 */ /* 0x000fe200078ec0ff */
[----:B------:R-:W-:Y:S01]  /*0210*/  IMAD.MOV.U32 R5, RZ, RZ, R9 ;  /* 0x000000ffff057224 */ /* 0x000fe200078e0009 */
[----:B------:R-:W-:-:S03]  /*0220*/  ISETP.NE.AND.EX P3, PT, RZ, UR5, PT, P2 ;  /* 0x00000005ff007c0c */ /* 0x000fc6000bf65320 */
[--C-:B------:R-:W-:Y:S01]  /*0230*/  IMAD.IADD R3, R3, 0x1, -R2.reuse ;  /* 0x0000000103037824 */ /* 0x100fe200078e0a02 */
[----:B------:R-:W-:-:S09]  /*0240*/  PRMT R2, RZ, 0x7610, R2 ;  /* 0x00007610ff027816 */ /* 0x000fd20000000002 */
[----:B------:R-:W-:Y:S05]  /*0250*/  @P3 BRA `(.L_x_2) ;  /* 0x0000000000303947 */ /* 0x000fea0003800000 */
[----:B------:R-:W-:Y:S02]  /*0260*/  ULDC.64 UR6, c[0x0][0x588] ;  /* 0x0001620000067ab9 */ /* 0x000fe40000000a00 */
[----:B------:R-:W-:-:S04]  /*0270*/  ISETP.NE.U32.AND P0, PT, RZ, UR6, PT ;  /* 0x00000006ff007c0c */ /* 0x000fc8000bf05070 */
[----:B------:R-:W-:-:S13]  /*0280*/  ISETP.NE.AND.EX P0, PT, RZ, UR7, PT, P0 ;  /* 0x00000007ff007c0c */ /* 0x000fda000bf05300 */
[----:B------:R-:W-:Y:S05]  /*0290*/  @!P0 BRA `(.L_x_3) ;  /* 0x0000000000108947 */ /* 0x000fea0003800000 */
[----:B------:R-:W2:Y:S02]  /*02a0*/  LDG.E R2, desc[UR40][R4.64] ;  /* 0x0000002804027981 */ /* 0x000ea4000c1e1900 */
[----:B--2---:R-:W-:Y:S01]  /*02b0*/  FSETP.NEU.AND P1, PT, R2, RZ, PT ;  /* 0x000000ff0200720b */ /* 0x004fe20003f2d000 */
[----:B------:R-:W-:Y:S01]  /*02c0*/  IMAD.MOV.U32 R2, RZ, RZ, 0x1 ;  /* 0x00000001ff027424 */ /* 0x000fe200078e00ff */
[----:B------:R-:W-:Y:S11]  /*02d0*/  BRA `(.L_x_2) ;  /* 0x0000000000107947 */ /* 0x000ff60003800000 */
.L_x_3:
[----:B------:R-:W-:Y:S01]  /*02e0*/  ULDC UR6, c[0x0][0x580] ;  /* 0x0001600000067ab9 */ /* 0x000fe20000000800 */
[----:B------:R-:W-:Y:S01]  /*02f0*/  IMAD.MOV.U32 R2, RZ, RZ, 0x1 ;  /* 0x00000001ff027424 */ /* 0x000fe200078e00ff */
[----:B------:R-:W-:Y:S02]  /*0300*/  FSETP.NEU.AND P1, PT, RZ, UR6, PT ;  /* 0x00000006ff007c0b */ /* 0x000fe4000bf2d000 */
[----:B------:R-:W-:-:S11]  /*0310*/  CS2R R4, SRZ ;  /* 0x0000000000047805 */ /* 0x000fd6000001ff00 */
.L_x_2:
[----:B------:R-:W-:Y:S02]  /*0320*/  ISETP.NE.U32.AND P4, PT, R4, RZ, PT ;  /* 0x000000ff0400720c */ /* 0x000fe40003f85070 */
[----:B------:R-:W-:Y:S02]  /*0330*/  ISETP.NE.AND.EX P5, PT, RZ, UR5, PT, P2 ;  /* 0x00000005ff007c0c */ /* 0x000fe4000bfa5320 */
[----:B------:R-:W-:Y:S02]  /*0340*/  ISETP.NE.AND.EX P2, PT, R5, RZ, PT, P4 ;  /* 0x000000ff0500720c */ /* 0x000fe40003f45340 */
[----:B------:R-:W-:-:S11]  /*0350*/  PLOP3.LUT P0, PT, PT, PT, PT, 0x8, 0x0 ;  /* 0x000000000000781c */ /* 0x000fd60003f0e170 */
[----:B------:R-:W-:Y:S05]  /*0360*/  @P2 BRA P5, `(.L_x_4) ;  /* 0x0000000000342947 */ /* 0x000fea0002800000 */
[----:B------:R-:W-:-:S04]  /*0370*/  ISETP.NE.U32.AND P0, PT, RZ, UR4, PT ;  /* 0x00000004ff007c0c */ /* 0x000fc8000bf05070 */
[----:B------:R-:W-:-:S13]  /*0380*/  ISETP.NE.AND.EX P0, PT, RZ, UR5, PT, P0 ;  /* 0x00000005ff007c0c */ /* 0x000fda000bf05300 */
[----:B------:R-:W-:Y:S05]  /*0390*/  @!P0 BRA `(.L_x_5) ;  /* 0x0000000000248947 */ /* 0x000fea0003800000 */
[----:B------:R-:W-:Y:S02]  /*03a0*/  PRMT R2, R2, 0x9910, RZ ;  /* 0x0000991002027816 */ /* 0x000fe400000000ff */
[----:B------:R-:W-:Y:S02]  /*03b0*/  ISETP.NE.U32.AND P0, PT, R4, RZ, PT ;  /* 0x000000ff0400720c */ /* 0x000fe40003f05070 */
[----:B------:R-:W-:Y:S02]  /*03c0*/  ISETP.NE.AND P2, PT, R2, RZ, PT ;  /* 0x000000ff0200720c */ /* 0x000fe40003f45270 */
[----:B------:R-:W-:Y:S02]  /*03d0*/  ISETP.NE.AND.EX P0, PT, R5, RZ, PT, P0 ;  /* 0x000000ff0500720c */ /* 0x000fe40003f05300 */
[----:B------:R-:W-:-:S09]  /*03e0*/  SEL R2, RZ, 0xffffffff, P1 ;  /* 0xffffffffff027807 */ /* 0x000fd20000800000 */
[----:B------:R-:W-:-:S04]  /*03f0*/  @!P2 SEL R2, RZ, 0xffffffff, P0 ;  /* 0xffffffffff02a807 */ /* 0x000fc80000000000 */
[----:B------:R-:W-:-:S04]  /*0400*/  LOP3.LUT R2, R2, 0x1, RZ, 0xc0, !PT ;  /* 0x0000000102027812 */ /* 0x000fc800078ec0ff */
[----:B------:R-:W-:Y:S01]  /*0410*/  ISETP.EQ.U32.AND P0, PT, R2, 0x1, PT ;  /* 0x000000010200780c */ /* 0x000fe20003f02070 */
[----:B------:R-:W-:-:S12]  /*0420*/  BRA `(.L_x_4) ;  /* 0x0000000000047947 */ /* 0x000fd80003800000 */
.L_x_5:
[----:B------:R-:W-:-:S13]  /*0430*/  PLOP3.LUT P0, PT, P1, PT, PT, 0x8, 0x0 ;  /* 0x000000000000781c */ /* 0x000fda0000f0e170 */
.L_x_4:
[----:B------:R-:W1:Y:S02]  /*0440*/  SHFL.IDX PT, R2, R0, RZ, 0x1f ;  /* 0x00001fff00027589 */ /* 0x000e6400000e0000 */
[----:B-1----:R-:W-:-:S13]  /*0450*/  ISETP.NE.AND P1, PT, R2, RZ, PT ;  /* 0x000000ff0200720c */ /* 0x002fda0003f25270 */
[----:B------:R-:W-:Y:S05]  /*0460*/  @P1 BRA `(.L_x_6) ;  /* 0x0000000000941947 */ /* 0x000fea0003800000 */
[----:B------:R-:W-:Y:S01]  /*0470*/  ELECT P1, URZ, PT ;  /* 0x00000000003f782f */ /* 0x000fe20003820000 */
[----:B------:R-:W-:-:S12]  /*0480*/  BSSY B0, `(.L_x_6) ;  /* 0x0000023000007945 */ /* 0x000fd80003800000 */
[----:B------:R-:W-:Y:S05]  /*0490*/  @!P1 BRA `(.L_x_7) ;  /* 0x0000000000849947 */ /* 0x000fea0003800000 */
[----:B------:R-:W1:Y:S01]  /*04a0*/  S2UR UR8, SR_CgaCtaId ;  /* 0x00000000000879c3 */ /* 0x000e620000008800 */
[----:B------:R-:W-:Y:S01]  /*04b0*/  UMOV UR4, 0x400 ;  /* 0x0000040000047882 */ /* 0x000fe20000000000 */
[----:B------:R-:W-:Y:S01]  /*04c0*/  UMOV UR5, 0x1 ;  /* 0x0000000100057882 */ /* 0x000fe20000000000 */
[----:B------:R-:W-:Y:S02]  /*04d0*/  UMOV UR6, 0x4 ;  /* 0x0000000400067882 */ /* 0x000fe40000000000 */
[----:B------:R-:W-:-:S04]  /*04e0*/  UIADD3 UR6, -UR6, 0x100000, URZ ;  /* 0x0010000006067890 */ /* 0x000fc8000fffe13f */
[----:B------:R-:W-:Y:S02]  /*04f0*/  USHF.L.U32 UR7, UR6, 0xb, URZ ;  /* 0x0000000b06077899 */ /* 0x000fe4000800063f */
[----:B------:R-:W-:Y:S02]  /*0500*/  USHF.L.U32 UR6, UR6, 0x1, URZ ;  /* 0x0000000106067899 */ /* 0x000fe4000800063f */
[----:B-1----:R-:W-:Y:S02]  /*0510*/  ULEA UR8, UR8, UR4, 0x18 ;  /* 0x0000000408087291 */ /* 0x002fe4000f8ec03f */
[----:B------:R-:W-:-:S04]  /*0520*/  UIADD3 UR4, -UR5, 0x100000, URZ ;  /* 0x0010000005047890 */ /* 0x000fc8000fffe13f */
[----:B------:R-:W-:Y:S02]  /*0530*/  USHF.L.U32 UR5, UR4, 0xb, URZ ;  /* 0x0000000b04057899 */ /* 0x000fe4000800063f */
[----:B------:R-:W-:Y:S01]  /*0540*/  USHF.L.U32 UR4, UR4, 0x1, URZ ;  /* 0x0000000104047899 */ /* 0x000fe2000800063f */
[----:B------:R-:W1:Y:S11]  /*0550*/  FENCE.VIEW.ASYNC.S ;  /* 0x00000000000073c6 */ /* 0x000e760000000000 */
[----:B-1----:R1:W2:Y:S01]  /*0560*/  SYNCS.EXCH.64 URZ, [UR8], UR4 ;  /* 0x00000004083f75b2 */ /* 0x0022a20008000100 */
[----:B------:R1:W3:Y:S01]  /*0570*/  SYNCS.EXCH.64 URZ, [UR8+0x50], UR6 ;  /* 0x00005006083f75b2 */ /* 0x0002e20008000100 */
[----:B------:R1:W4:Y:S01]  /*0580*/  SYNCS.EXCH.64 URZ, [UR8+0x8], UR4 ;  /* 0x00000804083f75b2 */ /* 0x0003220008000100 */
[----:B------:R1:W1:Y:S01]  /*0590*/  SYNCS.EXCH.64 URZ, [UR8+0x58], UR6 ;  /* 0x00005806083f75b2 */ /* 0x0002620008000100 */
        /* <DEDUP_REMOVED lines=16> */
[----:B------:R-:W-:Y:S01]  /*06a0*/  NOP ;  /* 0x0000000000007918 */ /* 0x000fe20000000000 */
.L_x_7:
[----:B-1----:R-:W-:Y:S05]  /*06b0*/  BSYNC B0 ;  /* 0x0000000000007941 */ /* 0x002fea0003800000 */
.L_x_6:
[----:B------:R-:W1:Y:S01]  /*06c0*/  S2UR UR9, SR_CTAID.X ;  /* 0x00000000000979c3 */ /* 0x000e620000002500 */
[----:B------:R-:W5:Y:S01]  /*06d0*/  S2R R4, SR_CTAID.Y ;  /* 0x0000000000047919 */ /* 0x000f620000002600 */
[----:B------:R-:W-:Y:S01]  /*06e0*/  ULDC UR4, c[0x0][0x150] ;  /* 0x0000540000047ab9 */ /* 0x000fe20000000800 */
[----:B------:R-:W-:Y:S01]  /*06f0*/  NOP ;  /* 0x0000000000007918 */ /* 0x000fe20000000000 */
[----:B------:R-:W2:Y:S04]  /*0700*/  SHFL.IDX PT, R12, R0, RZ, 0x1f ;  /* 0x00001fff000c7589 */ /* 0x000ea800000e0000 */
[----:B------:R-:W3:Y:S01]  /*0710*/  LDC R10, c[0x0][0x144] ;  /* 0x00005100ff0a7b82 */ /* 0x000ee20000000800 */
[----:B-1----:R-:W-:-:S05]  /*0720*/  I2FP.F32.U32 R7, UR9 ;  /* 0x0000000900077c45 */ /* 0x002fca0008201000 */
[----:B------:R-:W-:Y:S01]  /*0730*/  FMUL R11, R7, UR4 ;  /* 0x00000004070b7c20 */ /* 0x000fe20008400000 */
[----:B--2---:R-:W-:Y:S01]  /*0740*/  ISETP.NE.AND P1, PT, R12, RZ, PT ;  /* 0x000000ff0c00720c */ /* 0x004fe20003f25270 */
[----:B------:R-:W-:Y:S01]  /*0750*/  ULDC UR4, c[0x0][0x154] ;  /* 0x0000550000047ab9 */ /* 0x000fe20000000800 */
[----:B------:R-:W-:Y:S02]  /*0760*/  SHF.R.S32.HI R7, RZ, 0x1f, R18 ;  /* 0x0000001fff077819 */ /* 0x000fe40000011412 */
[----:B-----5:R-:W-:Y:S01]  /*0770*/  I2FP.F32.U32 R12, R4 ;  /* 0x00000004000c7245 */ /* 0x020fe20000201000 */
[----:B------:R-:W1:Y:S01]  /*0780*/  F2I.U32.TRUNC.NTZ R11, R11 ;  /* 0x0000000b000b7305 */ /* 0x000e62000020f000 */
[----:B------:R-:W-:-:S03]  /*0790*/  LEA.HI R7, R7, R18, RZ, 0x7 ;  /* 0x0000001207077211 */ /* 0x000fc600078f38ff */
[----:B------:R-:W-:Y:S01]  /*07a0*/  FMUL R14, R12, UR4 ;  /* 0x000000040c0e7c20 */ /* 0x000fe20008400000 */
[----:B------:R-:W-:Y:S01]  /*07b0*/  LOP3.LUT R7, R7, 0xffffff80, RZ, 0xc0, !PT ;  /* 0xffffff8007077812 */ /* 0x000fe200078ec0ff */
[----:B-1----:R-:W-:-:S04]  /*07c0*/  IMAD.MOV R13, RZ, RZ, -R11 ;  /* 0x000000ffff0d7224 */ /* 0x002fc800078e0a0b */
[----:B---3--:R-:W-:Y:S01]  /*07d0*/  IMAD R10, R10, R13, UR9 ;  /* 0x000000090a0a7e24 */ /* 0x008fe2000f8e020d */
[----:B------:R-:W-:Y:S06]  /*07e0*/  @P1 BRA `(.L_x_8) ;  /* 0x0000000000581947 */ /* 0x000fec0003800000 */
[----:B------:R-:W1:Y:S01]  /*07f0*/  S2UR UR5, SR_CgaCtaId ;  /* 0x00000000000579c3 */ /* 0x000e620000008800 */
[----:B------:R-:W-:Y:S01]  /*0800*/  UMOV UR4, 0x400 ;  /* 0x0000040000047882 */ /* 0x000fe20000000000 */
[----:B------:R-:W-:Y:S01]  /*0810*/  UMOV UR6, 0x20 ;  /* 0x0000002000067882 */ /* 0x000fe20000000000 */
[----:B------:R-:W-:Y:S01]  /*0820*/  UMOV UR7, 0x100 ;  /* 0x0000010000077882 */ /* 0x000fe20000000000 */
[----:B------:R-:W-:Y:S01]  /*0830*/  ELECT P1, URZ, PT ;  /* 0x00000000003f782f */ /* 0x000fe20003820000 */
[----:B-1----:R-:W-:Y:S02]  /*0840*/  ULEA UR8, UR5, UR4, 0x18 ;  /* 0x0000000405087291 */ /* 0x002fe4000f8ec03f */
[----:B------:R-:W-:-:S04]  /*0850*/  UIADD3 UR4, -UR6, 0x100000, URZ ;  /* 0x0010000006047890 */ /* 0x000fc8000fffe13f */
[----:B------:R-:W-:Y:S02]  /*0860*/  USHF.L.U32 UR5, UR4, 0xb, URZ ;  /* 0x0000000b04057899 */ /* 0x000fe4000800063f */
[----:B------:R-:W-:Y:S02]  /*0870*/  USHF.L.U32 UR4, UR4, 0x1, URZ ;  /* 0x0000000104047899 */ /* 0x000fe4000800063f */
[----:B------:R-:W-:-:S04]  /*0880*/  UIADD3 UR6, -UR7, 0x100000, URZ ;  /* 0x0010000007067890 */ /* 0x000fc8000fffe13f */
[----:B------:R-:W-:Y:S02]  /*0890*/  USHF.L.U32 UR7, UR6, 0xb, URZ ;  /* 0x0000000b06077899 */ /* 0x000fe4000800063f */
[----:B------:R-:W-:Y:S01]  /*08a0*/  USHF.L.U32 UR6, UR6, 0x1, URZ ;  /* 0x0000000106067899 */ /* 0x000fe2000800063f */
[----:B------:R-:W1:Y:S03]  /*08b0*/  FENCE.VIEW.ASYNC.S ;  /* 0x00000000000073c6 */ /* 0x000e660000000000 */
[----:B-1----:R1:W2:Y:S08]  /*08c0*/  SYNCS.EXCH.64 URZ, [UR8+0xa0], UR4 ;  /* 0x0000a004083f75b2 */ /* 0x0022b00008000100 */
[----:B------:R1:W3:Y:S01]  /*08d0*/  SYNCS.EXCH.64 URZ, [UR8+0xc0], UR6 ;  /* 0x0000c006083f75b2 */ /* 0x0002e20008000100 */
[----:B------:R1:W1:Y:S01]  /*08e0*/  SYNCS.EXCH.64 URZ, [UR8+0xa8], UR4 ;  /* 0x0000a804083f75b2 */ /* 0x0002620008000100 */
[----:B------:R1:W1:Y:S01]  /*08f0*/  SYNCS.EXCH.64 URZ, [UR8+0xc8], UR6 ;  /* 0x0000c806083f75b2 */ /* 0x0002620008000100 */
[----:B------:R1:W1:Y:S01]  /*0900*/  SYNCS.EXCH.64 URZ, [UR8+0xb0], UR4 ;  /* 0x0000b004083f75b2 */ /* 0x0002620008000100 */
[----:B------:R1:W1:Y:S01]  /*0910*/  SYNCS.EXCH.64 URZ, [UR8+0xd0], UR6 ;  /* 0x0000d006083f75b2 */ /* 0x0002620008000100 */
[----:B------:R1:W1:Y:S01]  /*0920*/  SYNCS.EXCH.64 URZ, [UR8+0xb8], UR4 ;  /* 0x0000b804083f75b2 */ /* 0x0002620008000100 */
[----:B------:R1:W1:Y:S01]  /*0930*/  SYNCS.EXCH.64 URZ, [UR8+0xd8], UR6 ;  /* 0x0000d806083f75b2 */ /* 0x0002620008000100 */
[----:B------:R-:W-:Y:S01]  /*0940*/  NOP ;  /* 0x0000000000007918 */ /* 0x000fe20000000000 */
.L_x_8:
[----:B------:R-:W-:Y:S01]  /*0950*/  IADD3 R7, -R7, R18, RZ ;  /* 0x0000001207077210 */ /* 0x000fe20007ffe1ff */
[----:B------:R-:W5:Y:S01]  /*0960*/  SHFL.IDX PT, R0, R0, RZ, 0x1f ;  /* 0x00001fff00007589 */ /* 0x000f6200000e0000 */
[----:B------:R-:W-:Y:S02]  /*0970*/  SHF.R.S32.HI R13, RZ, 0x1f, R2 ;  /* 0x0000001fff0d7819 */ /* 0x000fe40000011402 */
[----:B------:R-:W-:Y:S02]  /*0980*/  ELECT P1, URZ, PT ;  /* 0x00000000003f782f */ /* 0x000fe40003820000 */
[----:B------:R-:W-:Y:S01]  /*0990*/  SHF.R.S32.HI R12, RZ, 0x1f, R7 ;  /* 0x0000001fff0c7819 */ /* 0x000fe20000011407 */
[----:B------:R-:W4:Y:S01]  /*09a0*/  F2I.U32.TRUNC.NTZ R14, R14 ;  /* 0x0000000e000e7305 */ /* 0x000f22000020f000 */
[----:B------:R-:W-:Y:S01]  /*09b0*/  LEA.HI R13, R13, R2, RZ, 0x2 ;  /* 0x000000020d0d7211 */ /* 0x000fe200078f10ff */
[----:B-1----:R-:W-:Y:S01]  /*09c0*/  UMOV UR4, 0x20 ;  /* 0x0000002000047882 */ /* 0x002fe20000000000 */
[----:B------:R-:W-:Y:S01]  /*09d0*/  LEA.HI R12, R12, R7, RZ, 0x3 ;  /* 0x000000070c0c7211 */ /* 0x000fe200078f18ff */
[----:B------:R-:W-:Y:S01]  /*09e0*/  NOP ;  /* 0x0000000000007918 */ /* 0x000fe20000000000 */
[----:B------:R-:W-:-:S02]  /*09f0*/  LOP3.LUT R13, R13, 0x3ffffffc, RZ, 0xc0, !PT ;  /* 0x3ffffffc0d0d7812 */ /* 0x000fc400078ec0ff */
[--C-:B------:R-:W-:Y:S02]  /*0a00*/  SHF.R.S32.HI R11, RZ, 0x3, R12.reuse ;  /* 0x00000003ff0b7819 */ /* 0x100fe4000001140c */
[----:B------:R-:W-:Y:S01]  /*0a10*/  SHF.R.S32.HI R12, RZ, 0x1f, R12 ;  /* 0x0000001fff0c7819 */ /* 0x000fe2000001140c */
[----:B------:R-:W-:Y:S01]  /*0a20*/  IMAD.IADD R13, R2, 0x1, -R13 ;  /* 0x00000001020d7824 */ /* 0x000fe200078e0a0d */
[C---:B------:R-:W-:Y:S01]  /*0a30*/  ISETP.NE.AND P4, PT, R3.reuse, RZ, PT ;  /* 0x000000ff0300720c */ /* 0x040fe20003f85270 */
[----:B------:R-:W1:Y:S01]  /*0a40*/  LDC R2, c[0x0][0x140] ;  /* 0x00005000ff027b82 */ /* 0x000e620000000800 */
[----:B------:R-:W-:Y:S01]  /*0a50*/  LEA.HI R12, R12, R11, RZ, 0x2 ;  /* 0x0000000b0c0c7211 */ /* 0x000fe200078f10ff */
[----:B----4-:R-:W-:Y:S01]  /*0a60*/  IMAD.MOV R24, RZ, RZ, -R14 ;  /* 0x000000ffff187224 */ /* 0x010fe200078e0a0e */
[----:B------:R-:W-:Y:S02]  /*0a70*/  ISETP.EQ.OR P2, PT, R3, 0x3, !P4 ;  /* 0x000000030300780c */ /* 0x000fe40006742670 */
[----:B------:R-:W-:-:S02]  /*0a80*/  LOP3.LUT R12, R12, 0xfffffffc, RZ, 0xc0, !PT ;  /* 0xfffffffc0c0c7812 */ /* 0x000fc400078ec0ff */
[----:B-----5:R-:W-:Y:S02]  /*0a90*/  ISETP.NE.OR P1, PT, R0, RZ, !P1 ;  /* 0x000000ff0000720c */ /* 0x020fe40004f25670 */
[----:B------:R-:W-:Y:S01]  /*0aa0*/  ISETP.EQ.AND P2, PT, R6, RZ, P2 ;  /* 0x000000ff0600720c */ /* 0x000fe20001742270 */
[----:B------:R-:W-:Y:S01]  /*0ab0*/  IMAD.IADD R12, R11, 0x1, -R12 ;  /* 0x000000010b0c7824 */ /* 0x000fe200078e0a0c */
[----:B------:R-:W-:Y:S01]  /*0ac0*/  MOV R22, 0x1 ;  /* 0x0000000100167802 */ /* 0x000fe20000000f00 */
[----:B------:R-:W4:Y:S01]  /*0ad0*/  LDC R11, c[0x0][0x148] ;  /* 0x00005200ff0b7b82 */ /* 0x000f220000000800 */
[----:B------:R-:W-:Y:S01]  /*0ae0*/  SEL R19, RZ, 0x1, !P2 ;  /* 0x00000001ff137807 */ /* 0x000fe20005000000 */
[----:B------:R-:W-:-:S04]  /*0af0*/  IMAD R12, R13, 0x4, R12 ;  /* 0x000000040d0c7824 */ /* 0x000fc800078e020c */
[C---:B------:R-:W-:Y:S01]  /*0b00*/  IMAD.SHL.U32 R23, R12.reuse, 0x4, RZ ;  /* 0x000000040c177824 */ /* 0x040fe200078e00ff */
[----:B------:R-:W-:Y:S01]  /*0b10*/  LEA.HI R0, R12, R12, RZ, 0x1 ;  /* 0x0000000c0c007211 */ /* 0x000fe200078f08ff */
[----:B------:R-:W-:Y:S01]  /*0b20*/  VOTEU.ALL UP0, P1 ;  /* 0x00000000003f7886 */ /* 0x000fe20000800000 */
[----:B------:R-:W-:Y:S02]  /*0b30*/  VOTEU.ALL UP1, P1 ;  /* 0x00000000003f7886 */ /* 0x000fe40000820000 */
[----:B------:R-:W-:Y:S02]  /*0b40*/  LOP3.LUT R13, R0, 0xfffffffe, RZ, 0xc0, !PT ;  /* 0xfffffffe000d7812 */ /* 0x000fe400078ec0ff */
[----:B------:R-:W5:Y:S01]  /*0b50*/  @!UP0 S2UR UR7, SR_CgaCtaId ;  /* 0x00000000000789c3 */ /* 0x000f620000008800 */
[C---:B------:R-:W-:Y:S01]  /*0b60*/  LOP3.LUT R23, R12.reuse, 0xc, R23, 0x78, !PT ;  /* 0x0000000c0c177812 */ /* 0x040fe200078e7817 */
[----:B------:R-:W-:Y:S01]  /*0b70*/  @!UP0 UMOV UR6, 0x400 ;  /* 0x0000040000068882 */ /* 0x000fe20000000000 */
[----:B------:R-:W-:Y:S01]  /*0b80*/  IMAD.IADD R13, R12, 0x1, -R13 ;  /* 0x000000010c0d7824 */ /* 0x000fe200078e0a0d */
[----:B------:R-:W-:-:S04]  /*0b90*/  @!UP0 UIADD3 UR4, -UR4, 0x100000, URZ ;  /* 0x0010000004048890 */ /* 0x000fc8000fffe13f */
[----:B------:R-:W-:Y:S02]  /*0ba0*/  @!UP0 USHF.L.U32 UR5, UR4, 0xb, URZ ;  /* 0x0000000b04058899 */ /* 0x000fe4000800063f */
[----:B------:R-:W-:Y:S01]  /*0bb0*/  @!UP0 USHF.L.U32 UR4, UR4, 0x1, URZ ;  /* 0x0000000104048899 */ /* 0x000fe2000800063f */
[----:B-1----:R-:W-:Y:S01]  /*0bc0*/  ISETP.EQ.U32.AND P2, PT, R2, 0x1, PT ;  /* 0x000000010200780c */ /* 0x002fe20003f42070 */
[----:B------:R-:W-:Y:S01]  /*0bd0*/  VIADD R12, R6, 0xffffffff ;  /* 0xffffffff060c7836 */ /* 0x000fe20000000000 */
[----:B------:R-:W-:Y:S01]  /*0be0*/  ISETP.NE.AND P5, PT, R13, R10, PT ;  /* 0x0000000a0d00720c */ /* 0x000fe20003fa5270 */
[----:B----4-:R-:W-:-:S12]  /*0bf0*/  IMAD R13, R11, R24, R4 ;  /* 0x000000180b0d7224 */ /* 0x010fd800078e0204 */
[----:B------:R-:W-:Y:S01]  /*0c00*/  @P5 LEA.HI R0, R23, R23, RZ, 0x1 ;  /* 0x0000001717005211 */ /* 0x000fe200078f08ff */
[----:B-----5:R-:W-:-:S03]  /*0c10*/  @!UP0 ULEA UR6, UR7, UR6, 0x18 ;  /* 0x0000000607068291 */ /* 0x020fc6000f8ec03f */
[----:B------:R-:W-:Y:S01]  /*0c20*/  @P5 SHF.R.S32.HI R0, RZ, 0x1, R0 ;  /* 0x00000001ff005819 */ /* 0x000fe20000011400 */
[----:B------:R-:W-:Y:S01]  /*0c30*/  VOTEU.ALL UP0, P1 ;  /* 0x00000000003f7886 */ /* 0x000fe20000800000 */
[----:B------:R-:W-:Y:S02]  /*0c40*/  LOP3.LUT P1, RZ, R7, 0x7, RZ, 0xc0, !PT ;  /* 0x0000000707ff7812 */ /* 0x000fe4000782c0ff */
[----:B------:R-:W-:Y:S02]  /*0c50*/  @P5 ISETP.NE.AND P6, PT, R0, R13, PT ;  /* 0x0000000d0000520c */ /* 0x000fe40003fc5270 */
[----:B------:R-:W-:Y:S02]  /*0c60*/  ISETP.LT.U32.AND P1, PT, R23, 0x2, !P1 ;  /* 0x000000021700780c */ /* 0x000fe40004f21070 */
[----:B------:R-:W-:Y:S02]  /*0c70*/  @P5 SEL R22, RZ, 0x1, P6 ;  /* 0x00000001ff165807 */ /* 0x000fe40003000000 */
[----:B------:R-:W-:Y:S01]  /*0c80*/  ISETP.NE.AND P5, PT, R6, RZ, PT ;  /* 0x000000ff0600720c */ /* 0x000fe20003fa5270 */
[----:B------:R-:W1:Y:S02]  /*0c90*/  FENCE.VIEW.ASYNC.S ;  /* 0x00000000000073c6 */ /* 0x000e640000000000 */
[----:B-1----:R1:W4:Y:S01]  /*0ca0*/  @!UP0 SYNCS.EXCH.64 URZ, [UR6+0xe0], UR4 ;  /* 0x0000e004063f85b2 */ /* 0x0023220008000100 */
[----:B------:R-:W-:-:S02]  /*0cb0*/  SEL R7, RZ, 0x1, !P1 ;  /* 0x00000001ff077807 */ /* 0x000fc40004800000 */
[----:B------:R-:W-:Y:S02]  /*0cc0*/  ISETP.EQ.AND P6, PT, R3, 0x2, !P5 ;  /* 0x000000020300780c */ /* 0x000fe40006fc2270 */
[----:B------:R-:W-:Y:S02]  /*0cd0*/  ISETP.GE.U32.AND P1, PT, R12, 0x2, PT ;  /* 0x000000020c00780c */ /* 0x000fe40003f26070 */
[----:B------:R-:W-:Y:S02]  /*0ce0*/  SEL R0, RZ, 0x1, !P6 ;  /* 0x00000001ff007807 */ /* 0x000fe40007000000 */
[----:B------:R-:W-:Y:S02]  /*0cf0*/  LOP3.LUT R22, R22, R7, RZ, 0xc0, !PT ;  /* 0x0000000716167212 */ /* 0x000fe400078ec0ff */
[----:B------:R-:W-:Y:S02]  /*0d00*/  SEL R0, R0, 0x2, P1 ;  /* 0x0000000200007807 */ /* 0x000fe40000800000 */
[----:B------:R-:W-:Y:S01]  /*0d10*/  SEL R19, R19, 0x2, P1 ;  /* 0x0000000213137807 */ /* 0x000fe20000800000 */
[----:B------:R1:W1:Y:S01]  /*0d20*/  @!UP1 SYNCS.EXCH.64 URZ, [UR6+0xe8], UR4 ;  /* 0x0000e804063f95b2 */ /* 0x0002620008000100 */
[----:B------:R-:W-:Y:S01]  /*0d30*/  NOP ;  /* 0x0000000000007918 */ /* 0x000fe20000000000 */
[----:B------:R-:W-:Y:S05]  /*0d40*/  @!P2 BRA `(.L_x_9) ;  /* 0x000000000008a947 */ /* 0x000fea0003800000 */
[----:B-1234-:R-:W-:Y:S01]  /*0d50*/  UCGABAR_ARV ;  /* 0x00000000000079c7 */ /* 0x01efe20008000000 */
[----:B------:R-:W-:Y:S05]  /*0d60*/  BRA `(.L_x_10) ;  /* 0x0000000000047947 */ /* 0x000fea0003800000 */
.L_x_9:
[----:B-1234-:R-:W-:Y:S01]  /*0d70*/  NOP ;  /* 0x0000000000007918 */ /* 0x01efe20000000000 */
.L_x_10:
[----:B------:R-:W1:Y:S01]  /*0d80*/  LDC R2, c[0x0][0x904] ;  /* 0x00024100ff027b82 */ /* 0x000e620000000800 */
[----:B------:R-:W-:Y:S02]  /*0d90*/  IMAD.U32 R6, RZ, RZ, UR9 ;  /* 0x00000009ff067e24 */ /* 0x000fe4000f8e00ff */
[----:B------:R-:W-:Y:S01]  /*0da0*/  IMAD.MOV.U32 R7, RZ, RZ, RZ ;  /* 0x000000ffff077224 */ /* 0x000fe200078e00ff */
[----:B-1----:R-:W-:-:S04]  /*0db0*/  ISETP.NE.AND P1, PT, R2, 0x1, PT ;  /* 0x000000010200780c */ /* 0x002fc80003f25270 */
[----:B------:R-:W-:-:S09]  /*0dc0*/  P2R R5, PR, RZ, 0x2 ;  /* 0x00000002ff057803 */ /* 0x000fd20000000000 */
[----:B------:R-:W1:Y:S01]  /*0dd0*/  @P1 LDC R17, c[0x0][0x10] ;  /* 0x00000400ff111b82 */ /* 0x000e620000000800 */
[----:B------:R-:W-:Y:S02]  /*0de0*/  @P1 IMAD.MOV.U32 R5, RZ, RZ, RZ ;  /* 0x000000ffff051224 */ /* 0x000fe400078e00ff */
[----:B------:R-:W-:-:S05]  /*0df0*/  @P1 IMAD.MOV.U32 R15, RZ, RZ, RZ ;  /* 0x000000ffff0f1224 */ /* 0x000fca00078e00ff */
[----:B------:R-:W2:Y:S01]  /*0e00*/  @!P1 LDC R13, c[0x0][0xc] ;  /* 0x00000300ff0d9b82 */ /* 0x000ea20000000800 */
[----:B------:R-:W-:Y:S01]  /*0e10*/  ULDC UR4, c[0x0][0xc] ;  /* 0x0000030000047ab9 */ /* 0x000fe20000000800 */
[----:B------:R-:W-:Y:S01]  /*0e20*/  ULDC UR5, c[0x0][0x10] ;  /* 0x0000040000057ab9 */ /* 0x000fe20000000800 */
[----:B------:R-:W-:Y:S01]  /*0e30*/  ULDC UR6, c[0x0][0x14] ;  /* 0x0000050000067ab9 */ /* 0x000fe20000000800 */
[----:B------:R-:W-:-:S04]  /*0e40*/  UIMAD.WIDE.U32 UR4, UR4, UR5, URZ ;  /* 0x00000005040472a5 */ /* 0x000fc8000f8e003f */
[----:B------:R-:W-:Y:S02]  /*0e50*/  UIMAD.WIDE.U32 UR38, UR4, UR6, URZ ;  /* 0x00000006042672a5 */ /* 0x000fe4000f8e003f */
[----:B------:R-:W-:-:S04]  /*0e60*/  UIMAD UR37, UR5, UR6, URZ ;  /* 0x00000006052572a4 */ /* 0x000fc8000f8e023f */
[----:B------:R-:W-:Y:S01]  /*0e70*/  UIADD3 UR37, UR39, UR37, URZ ;  /* 0x0000002527257290 */ /* 0x000fe2000fffe03f */
[----:B-1----:R-:W-:-:S04]  /*0e80*/  @P1 IMAD.WIDE.U32 R16, R17, UR9, R4 ;  /* 0x0000000911101c25 */ /* 0x002fc8000f8e0004 */
[----:B------:R-:W-:Y:S02]  /*0e90*/  @P1 IMAD.IADD R17, R17, 0x1, R15 ;  /* 0x0000000111111824 */ /* 0x000fe400078e020f */
[----:B--2---:R-:W-:-:S04]  /*0ea0*/  @!P1 IMAD.WIDE.U32 R6, R4, R13, R6 ;  /* 0x0000000d04069225 */ /* 0x004fc800078e0006 */
[----:B------:R-:W-:Y:S01]  /*0eb0*/  @!P1 IMAD.MOV.U32 R17, RZ, RZ, R7 ;  /* 0x000000ffff119224 */ /* 0x000fe200078e0007 */
[----:B------:R-:W-:Y:S01]  /*0ec0*/  @!P1 MOV R16, R6 ;  /* 0x0000000600109202 */ /* 0x000fe20000000f00 */
[----:B------:R-:W-:Y:S06]  /*0ed0*/  @!P2 BRA `(.L_x_11) ;  /* 0x00000000000ca947 */ /* 0x000fec0003800000 */
[----:B------:R-:W-:Y:S01]  /*0ee0*/  UCGABAR_WAIT ;  /* 0x0000000000007dc7 */ /* 0x000fe20008000000 */
[----:B------:R-:W-:Y:S01]  /*0ef0*/  CCTL.IVALL ;  /* 0x00000000ff00798f */ /* 0x000fe20002000000 */
[----:B------:R-:W-:Y:S05]  /*0f00*/  BRA `(.L_x_12) ;  /* 0x0000000000047947 */ /* 0x000fea0003800000 */
.L_x_11:
[----:B------:R-:W-:Y:S06]  /*0f10*/  BAR.SYNC.DEFER_BLOCKING 0x0 ;  /* 0x0000000000007b1d */ /* 0x000fec0000010000 */
.L_x_12:
[----:B------:R-:W1:Y:S01]  /*0f20*/  S2UR UR36, SR_CgaCtaId ;  /* 0x00000000002479c3 */ /* 0x000e620000008800 */
[----:B------:R-:W-:Y:S05]  /*0f30*/  @!P5 BRA `(.L_x_13) ;  /* 0x000000580058d947 */ /* 0x000fea0003800000 */
[----:B------:R-:W-:-:S13]  /*0f40*/  ISETP.GT.U32.AND P0, PT, R12, 0x1, PT ;  /* 0x000000010c00780c */ /* 0x000fda0003f04070 */
[----:B-1----:R-:W-:Y:S05]  /*0f50*/  @P0 EXIT ;  /* 0x000000000000094d */ /* 0x002fea0003800000 */
[----:B------:R-:W-:Y:S01]  /*0f60*/  ULDC.64 UR4, c[0x0][0x8f8] ;  /* 0x00023e0000047ab9 */ /* 0x000fe20000000a00 */
[----:B------:R-:W-:Y:S01]  /*0f70*/  UMOV UR47, 0xffffffff ;  /* 0xffffffff002f7882 */ /* 0x000fe20000000000 */
[----:B------:R-:W-:Y:S01]  /*0f80*/  ISETP.GE.U32.AND P0, PT, R16, UR4, PT ;  /* 0x0000000410007c0c */ /* 0x000fe2000bf06070 */
[----:B------:R-:W-:Y:S01]  /*0f90*/  IMAD.MOV.U32 R3, RZ, RZ, -0x1 ;  /* 0xffffffffff037424 */ /* 0x000fe200078e00ff */
[----:B------:R-:W-:Y:S01]  /*0fa0*/  PRMT R88, RZ, 0x7610, R88 ;  /* 0x00007610ff587816 */ /* 0x000fe20000000058 */
[----:B------:R-:W-:Y:S01]  /*0fb0*/  IMAD.MOV.U32 R7, RZ, RZ, -0x1 ;  /* 0xffffffffff077424 */ /* 0x000fe200078e00ff */
[----:B------:R-:W-:Y:S02]  /*0fc0*/  ISETP.GE.U32.AND.EX P0, PT, R17, UR5, PT, P0 ;  /* 0x0000000511007c0c */ /* 0x000fe4000bf06100 */
[----:B------:R-:W-:-:S11]  /*0fd0*/  PRMT R6, RZ, 0x7610, R6 ;  /* 0x00007610ff067816 */ /* 0x000fd60000000006 */
[----:B------:R-:W-:Y:S05]  /*0fe0*/  @P0 BRA `(.L_x_14) ;  /* 0x0000000400280947 */ /* 0x000fea0003800000 */
[----:B------:R-:W1:Y:S01]  /*0ff0*/  LDC.64 R20, c[0x0][0x8d0] ;  /* 0x00023400ff147b82 */ /* 0x000e620000000a00 */
[----:B------:R-:W-:Y:S02]  /*1000*/  IMAD.MOV.U32 R6, RZ, RZ, R16 ;  /* 0x000000ffff067224 */ /* 0x000fe400078e0010 */
[----:B------:R-:W-:-:S05]  /*1010*/  IMAD.MOV.U32 R7, RZ, RZ, R17 ;  /* 0x000000ffff077224 */ /* 0x000fca00078e0011 */
[----:B------:R-:W2:Y:S08]  /*1020*/  LDC R14, c[0x0][0x8d8] ;  /* 0x00023600ff0e7b82 */ /* 0x000eb00000000800 */
[----:B------:R-:W3:Y:S01]  /*1030*/  LDC.64 R26, c[0x0][0x8c8] ;  /* 0x00023200ff1a7b82 */ /* 0x000ee20000000a00 */
[----:B-1----:R-:W-:-:S04]  /*1040*/  ISETP.NE.U32.AND P0, PT, R20, RZ, PT ;  /* 0x000000ff1400720c */ /* 0x002fc80003f05070 */
[----:B------:R-:W-:-:S13]  /*1050*/  ISETP.NE.AND.EX P0, PT, R21, RZ, PT, P0 ;  /* 0x000000ff1500720c */ /* 0x000fda0003f05300 */
[----:B--23--:R-:W-:Y:S05]  /*1060*/  @!P0 BRA `(.L_x_15) ;  /* 0x0000000000288947 */ /* 0x00cfea0003800000 */
[----:B------:R-:W1:Y:S02]  /*1070*/  LDC R3, c[0x0][0x8dc] ;  /* 0x00023700ff037b82 */ /* 0x000e640000000800 */
[----:B-1----:R-:W-:-:S05]  /*1080*/  IADD3 R3, P0, R16, R3, RZ ;  /* 0x0000000310037210 */ /* 0x002fca0007f1e0ff */
[----:B------:R-:W-:-:S04]  /*1090*/  IMAD.X R15, RZ, RZ, R17, P0 ;  /* 0x000000ffff0f7224 */ /* 0x000fc800000e0611 */
[----:B------:R-:W-:-:S04]  /*10a0*/  IMAD.WIDE.U32 R6, R15, R20, RZ ;  /* 0x000000140f067225 */ /* 0x000fc800078e00ff */
[----:B------:R-:W-:-:S04]  /*10b0*/  IMAD.WIDE.U32 R8, P0, R3, R21, R6 ;  /* 0x0000001503087225 */ /* 0x000fc80007800006 */
[----:B------:R-:W-:Y:S01]  /*10c0*/  IMAD.WIDE.U32 R6, R3, R20, RZ ;  /* 0x0000001403067225 */ /* 0x000fe200078e00ff */
[----:B------:R-:W-:-:S03]  /*10d0*/  IADD3.X R13, RZ, RZ, RZ, P0, !PT ;  /* 0x000000ffff0d7210 */ /* 0x000fc600007fe4ff */
[----:B------:R-:W-:Y:S01]  /*10e0*/  IMAD.MOV.U32 R12, RZ, RZ, R9 ;  /* 0x000000ffff0c7224 */ /* 0x000fe200078e0009 */
[----:B------:R-:W-:-:S05]  /*10f0*/  IADD3 RZ, P0, R7, R8, RZ ;  /* 0x0000000807ff7210 */ /* 0x000fca0007f1e0ff */
[----:B------:R-:W-:-:S08]  /*1100*/  IMAD.WIDE.U32.X R6, R15, R21, R12, P0 ;  /* 0x000000150f067225 */ /* 0x000fd000000e040c */
.L_x_15:
[----:B------:R-:W1:Y:S01]  /*1110*/  LDC.64 R28, c[0x0][0x8e8] ;  /* 0x00023a00ff1c7b82 */ /* 0x000e620000000a00 */
[-CC-:B------:R-:W-:Y:S01]  /*1120*/  SHF.R.U64 R30, R6, R14.reuse, R7.reuse ;  /* 0x0000000e061e7219 */ /* 0x180fe20000001207 */
[----:B------:R-:W-:Y:S01]  /*1130*/  IMAD.MOV.U32 R31, RZ, RZ, 0x1 ;  /* 0x00000001ff1f7424 */ /* 0x000fe200078e00ff */
[----:B------:R-:W-:Y:S02]  /*1140*/  SHF.R.U32.HI R3, RZ, R14, R7 ;  /* 0x0000000eff037219 */ /* 0x000fe40000011607 */
[----:B------:R-:W-:-:S03]  /*1150*/  IADD3 R5, P0, RZ, -R30, RZ ;  /* 0x8000001eff057210 */ /* 0x000fc60007f1e0ff */
[----:B------:R-:W2:Y:S02]  /*1160*/  LDC R12, c[0x0][0x8c0] ;  /* 0x00023000ff0c7b82 */ /* 0x000ea40000000800 */
[----:B------:R-:W-:Y:S02]  /*1170*/  IMAD.X R3, RZ, RZ, ~R3, P0 ;  /* 0x000000ffff037224 */ /* 0x000fe400000e0e03 */
[----:B------:R-:W-:-:S04]  /*1180*/  IMAD.WIDE.U32 R6, R5, R26, R16 ;  /* 0x0000001a05067225 */ /* 0x000fc800078e0010 */
[----:B------:R-:W3:Y:S01]  /*1190*/  LDC R9, c[0x0][0x8b0] ;  /* 0x00022c00ff097b82 */ /* 0x000ee20000000800 */
[----:B------:R-:W-:-:S04]  /*11a0*/  IMAD R8, R3, R26, RZ ;  /* 0x0000001a03087224 */ /* 0x000fc800078e02ff */
[----:B------:R-:W-:Y:S02]  /*11b0*/  IMAD R3, R5, R27, R8 ;  /* 0x0000001b05037224 */ /* 0x000fe400078e0208 */
[----:B------:R-:W-:Y:S01]  /*11c0*/  IMAD R27, R11, R24, R4 ;  /* 0x000000180b1b7224 */ /* 0x000fe200078e0204 */
[----:B------:R-:W4:Y:S01]  /*11d0*/  LDC R20, c[0x0][0x900] ;  /* 0x00024000ff147b82 */ /* 0x000f220000000800 */
[----:B------:R-:W-:Y:S01]  /*11e0*/  IMAD.IADD R3, R7, 0x1, R3 ;  /* 0x0000000107037824 */ /* 0x000fe200078e0203 */
[----:B-1----:R-:W-:-:S04]  /*11f0*/  ISETP.NE.U32.AND P0, PT, R28, RZ, PT ;  /* 0x000000ff1c00720c */ /* 0x002fc80003f05070 */
[----:B------:R-:W-:Y:S02]  /*1200*/  ISETP.NE.AND.EX P0, PT, R29, RZ, PT, P0 ;  /* 0x000000ff1d00720c */ /* 0x000fe40003f05300 */
[----:B------:R-:W1:Y:S01]  /*1210*/  LDC R14, c[0x0][0x8a8] ;  /* 0x00022a00ff0e7b82 */ /* 0x000e620000000800 */
[-CC-:B--2---:R-:W-:Y:S02]  /*1220*/  SHF.R.U64 R15, R6, R12.reuse, R3.reuse ;  /* 0x0000000c060f7219 */ /* 0x184fe40000001203 */
[----:B------:R-:W-:Y:S01]  /*1230*/  SHF.R.U32.HI R6, RZ, R12, R3 ;  /* 0x0000000cff067219 */ /* 0x000fe20000011603 */
[----:B------:R-:W-:-:S04]  /*1240*/  IMAD.MOV.U32 R3, RZ, RZ, -0x1 ;  /* 0xffffffffff037424 */ /* 0x000fc800078e00ff */
[----:B------:R-:W2:Y:S01]  /*1250*/  LDC R21, c[0x0][0x8f0] ;  /* 0x00023c00ff157b82 */ /* 0x000ea20000000800 */
[-CC-:B---3--:R-:W-:Y:S02]  /*1260*/  SHF.R.U64 R12, R15, R9.reuse, R6.reuse ;  /* 0x000000090f0c7219 */ /* 0x188fe40000001206 */
[----:B------:R-:W-:-:S05]  /*1270*/  SHF.R.U32.HI R5, RZ, R9, R6 ;  /* 0x00000009ff057219 */ /* 0x000fca0000011606 */
[----:B------:R-:W3:Y:S01]  /*1280*/  LDC R26, c[0x0][0x8e0] ;  /* 0x00023800ff1a7b82 */ /* 0x000ee20000000800 */
[-CC-:B----4-:R-:W-:Y:S02]  /*1290*/  SHF.R.U64 R24, R12, R20.reuse, R5.reuse ;  /* 0x000000140c187219 */ /* 0x190fe40000001205 */
[-C--:B------:R-:W-:Y:S02]  /*12a0*/  SHF.L.U32 R3, R3, R20.reuse, RZ ;  /* 0x0000001403037219 */ /* 0x080fe400000006ff */
[----:B------:R-:W-:Y:S01]  /*12b0*/  SHF.R.U32.HI R5, RZ, R20, R5 ;  /* 0x00000014ff057219 */ /* 0x000fe20000011605 */
[----:B------:R-:W-:Y:S01]  /*12c0*/  IMAD.MOV.U32 R4, RZ, RZ, R24 ;  /* 0x000000ffff047224 */ /* 0x000fe200078e0018 */
[----:B------:R-:W-:Y:S01]  /*12d0*/  LOP3.LUT R11, RZ, R3, RZ, 0x33, !PT ;  /* 0x00000003ff0b7212 */ /* 0x000fe200078e33ff */
[----:B------:R-:W4:Y:S01]  /*12e0*/  LDC R25, c[0x0][0x8b8] ;  /* 0x00022e00ff197b82 */ /* 0x000f220000000800 */
[----:B------:R-:W-:Y:S05]  /*12f0*/  @!P0 BRA `(.L_x_16) ;  /* 0x0000000000288947 */ /* 0x000fea0003800000 */
[----:B------:R-:W5:Y:S02]  /*1300*/  LDC R3, c[0x0][0x8f4] ;  /* 0x00023d00ff037b82 */ /* 0x000f640000000800 */
[----:B-----5:R-:W-:-:S04]  /*1310*/  IADD3 R3, P0, R24, R3, RZ ;  /* 0x0000000318037210 */ /* 0x020fc80007f1e0ff */
[----:B------:R-:W-:-:S05]  /*1320*/  IADD3.X R13, RZ, R5, RZ, P0, !PT ;  /* 0x00000005ff0d7210 */ /* 0x000fca00007fe4ff */
[----:B------:R-:W-:-:S04]  /*1330*/  IMAD.WIDE.U32 R4, R13, R28, RZ ;  /* 0x0000001c0d047225 */ /* 0x000fc800078e00ff */
[----:B------:R-:W-:-:S04]  /*1340*/  IMAD.WIDE.U32 R6, P0, R3, R29, R4 ;  /* 0x0000001d03067225 */ /* 0x000fc80007800004 */
[----:B------:R-:W-:-:S04]  /*1350*/  IMAD.WIDE.U32 R4, R3, R28, RZ ;  /* 0x0000001c03047225 */ /* 0x000fc800078e00ff */
[----:B------:R-:W-:Y:S01]  /*1360*/  IMAD.X R9, RZ, RZ, RZ, P0 ;  /* 0x000000ffff097224 */ /* 0x000fe200000e06ff */
[----:B------:R-:W-:Y:S01]  /*1370*/  IADD3 RZ, P0, R5, R6, RZ ;  /* 0x0000000605ff7210 */ /* 0x000fe20007f1e0ff */
[----:B------:R-:W-:-:S04]  /*1380*/  IMAD.MOV.U32 R8, RZ, RZ, R7 ;  /* 0x000000ffff087224 */ /* 0x000fc800078e0007 */
[----:B------:R-:W-:-:S08]  /*1390*/  IMAD.WIDE.U32.X R4, R13, R29, R8, P0 ;  /* 0x0000001d0d047225 */ /* 0x000fd000000e0408 */
.L_x_16:
[----:B--2---:R-:W-:Y:S01]  /*13a0*/  SHF.R.U64 R5, R4, R21, R5 ;  /* 0x0000001504057219 */ /* 0x004fe20000001205 */
[----:B-1----:R-:W-:Y:S01]  /*13b0*/  VIADD R6, R14, 0xffffffff ;  /* 0xffffffff0e067836 */ /* 0x002fe20000000000 */
[----:B------:R-:W-:Y:S02]  /*13c0*/  SHF.L.U32 R3, R31, R20, RZ ;  /* 0x000000141f037219 */ /* 0x000fe400000006ff */
[----:B------:R-:W-:Y:S01]  /*13d0*/  LOP3.LUT R4, R12, R11, RZ, 0xc0, !PT ;  /* 0x0000000b0c047212 */ /* 0x000fe200078ec0ff */
[----:B------:R-:W-:Y:S01]  /*13e0*/  IMAD.MOV R7, RZ, RZ, -R5 ;  /* 0x000000ffff077224 */ /* 0x000fe200078e0a05 */
[----:B------:R-:W-:Y:S02]  /*13f0*/  SEL R10, R10, R27, !P1 ;  /* 0x0000001b0a0a7207 */ /* 0x000fe40004800000 */
[----:B------:R-:W-:Y:S01]  /*1400*/  LOP3.LUT R6, R15, R6, RZ, 0xc0, !PT ;  /* 0x000000060f067212 */ /* 0x000fe200078ec0ff */
[----:B------:R-:W-:Y:S01]  /*1410*/  IMAD R5, R3, R5, R4 ;  /* 0x0000000503057224 */ /* 0x000fe200078e0204 */
[----:B------:R-:W-:Y:S01]  /*1420*/  R2UR UR47, R30 ;  /* 0x000000001e2f72ca */ /* 0x000fe200000e0000 */
[----:B---3--:R-:W-:-:S02]  /*1430*/  IMAD R3, R7, R26, R24 ;  /* 0x0000001a07037224 */ /* 0x008fc400078e0218 */
[----:B----4-:R-:W-:Y:S02]  /*1440*/  IMAD R10, R5, R25, R10 ;  /* 0x00000019050a7224 */ /* 0x010fe400078e020a */
[----:B------:R-:W-:Y:S02]  /*1450*/  IMAD R3, R3, R14, R6 ;  /* 0x0000000e03037224 */ /* 0x000fe400078e0206 */
[----:B------:R-:W-:-:S03]  /*1460*/  IMAD.MOV.U32 R6, RZ, RZ, 0x1 ;  /* 0x00000001ff067424 */ /* 0x000fc600078e00ff */
[----:B------:R-:W-:Y:S02]  /*1470*/  SEL R7, R3, R10, !P1 ;  /* 0x0000000a03077207 */ /* 0x000fe40004800000 */
[----:B------:R-:W-:-:S07]  /*1480*/  SEL R3, R10, R3, !P1 ;  /* 0x000000030a037207 */ /* 0x000fce0004800000 */
.L_x_14:
[----:B------:R-:W-:-:S08]  /*1490*/  NOP ;  /* 0x0000000000007918 */ /* 0x000fd00000000000 */
[----:B------:R-:W1:Y:S02]  /*14a0*/  USETMAXREG.TRY_ALLOC.CTAPOOL UP0, 0xe8 ;  /* 0x000000e8000079c8 */ /* 0x000e640008000600 */
[----:B-1----:R-:W-:-:S13]  /*14b0*/  PLOP3.LUT P0, PT, PT, PT, UP0, 0x80, 0x0 ;  /* 0x000000000000781c */ /* 0x002fda0003f0f008 */
[----:B------:R-:W-:Y:S05]  /*14c0*/  @!P0 BRA `(.L_x_14) ;  /* 0xfffffffc00f08947 */ /* 0x000fea000383ffff */
[----:B------:R-:W-:Y:S02]  /*14d0*/  ULDC.64 UR4, c[0x0][0x590] ;  /* 0x0001640000047ab9 */ /* 0x000fe40000000a00 */
[----:B------:R-:W-:-:S04]  /*14e0*/  ISETP.NE.U32.AND P0, PT, RZ, UR4, PT ;  /* 0x00000004ff007c0c */ /* 0x000fc8000bf05070 */
[----:B------:R-:W-:-:S13]  /*14f0*/  ISETP.NE.AND.EX P0, PT, RZ, UR5, PT, P0 ;  /* 0x00000005ff007c0c */ /* 0x000fda000bf05300 */
[----:B------:R-:W-:Y:S05]  /*1500*/  @P0 BRA `(.L_x_17) ;  /* 0x00000000002c0947 */ /* 0x000fea0003800000 */
[----:B------:R-:W-:Y:S02]  /*1510*/  ULDC.64 UR4, c[0x0][0x588] ;  /* 0x0001620000047ab9 */ /* 0x000fe40000000a00 */
[----:B------:R-:W-:-:S04]  /*1520*/  ISETP.NE.U32.AND P0, PT, RZ, UR4, PT ;  /* 0x00000004ff007c0c */ /* 0x000fc8000bf05070 */
[----:B------:R-:W-:-:S13]  /*1530*/  ISETP.NE.AND.EX P0, PT, RZ, UR5, PT, P0 ;  /* 0x00000005ff007c0c */ /* 0x000fda000bf05300 */
[----:B------:R-:W-:Y:S05]  /*1540*/  @!P0 BRA `(.L_x_18) ;  /* 0x0000000000108947 */ /* 0x000fea0003800000 */
[----:B------:R-:W1:Y:S02]  /*1550*/  LDC.64 R90, c[0x0][0x588] ;  /* 0x00016200ff5a7b82 */ /* 0x000e640000000a00 */
[----:B-1----:R1:W5:Y:S01]  /*1560*/  LDG.E R90, desc[UR40][R90.64] ;  /* 0x000000285a5a7981 */ /* 0x002362000c1e1900 */
[----:B------:R-:W-:Y:S01]  /*1570*/  IMAD.MOV.U32 R88, RZ, RZ, 0x1 ;  /* 0x00000001ff587424 */ /* 0x000fe200078e00ff */
[----:B------:R-:W-:Y:S06]  /*1580*/  BRA `(.L_x_17) ;  /* 0x00000000000c7947 */ /* 0x000fec0003800000 */
.L_x_18:
[----:B------:R-:W-:Y:S01]  /*1590*/  ULDC UR4, c[0x0][0x580] ;  /* 0x0001600000047ab9 */ /* 0x000fe20000000800 */
[----:B------:R-:W-:Y:S01]  /*15a0*/  MOV R88, 0x1 ;  /* 0x0000000100587802 */ /* 0x000fe20000000f00 */
[----:B------:R-:W-:-:S07]  /*15b0*/  IMAD.U32 R90, RZ, RZ, UR4 ;  /* 0x00000004ff5a7e24 */ /* 0x000fce000f8e00ff */
.L_x_17:
        /* <DEDUP_REMOVED lines=10> */
[----:B------:R-:W-:Y:S05]  /*1660*/  BRA `(.L_x_19) ;  /* 0x0000000000087947 */ /* 0x000fea0003800000 */
.L_x_20:
[----:B------:R-:W-:Y:S02]  /*1670*/  ULDC UR4, c[0x0][0x5a0] ;  /* 0x0001680000047ab9 */ /* 0x000fe40000000800 */
[----:B-1----:R-:W-:-:S07]  /*1680*/  IMAD.U32 R91, RZ, RZ, UR4 ;  /* 0x00000004ff5b7e24 */ /* 0x002fce000f8e00ff */
.L_x_19:
[----:B------:R-:W-:-:S13]  /*1690*/  LOP3.LUT P0, RZ, R6, 0xff, RZ, 0xc0, !PT ;  /* 0x000000ff06ff7812 */ /* 0x000fda000780c0ff */
[----:B------:R-:W-:Y:S05]  /*16a0*/  @!P0 EXIT ;  /* 0x000000000000894d */ /* 0x000fea0003800000 */
[----:B------:R-:W-:Y:S01]  /*16b0*/  ULDC UR4, c[0x0][0x28c] ;  /* 0x0000a30000047ab9 */ /* 0x000fe20000000800 */
[----:B------:R-:W-:Y:S01]  /*16c0*/  LOP3.LUT R89, R0, 0x1, RZ, 0xfc, !PT ;  /* 0x0000000100597812 */ /* 0x000fe200078efcff */
[----:B------:R-:W-:Y:S01]  /*16d0*/  UIADD3 UR4, UR4, 0x3f, URZ ;  /* 0x0000003f04047890 */ /* 0x000fe2000fffe03f */
[----:B------:R-:W-:Y:S02]  /*16e0*/  LOP3.LUT R158, R19, 0x1, RZ, 0xfc, !PT ;  /* 0x00000001139e7812 */ /* 0x000fe400078efcff */
[----:B------:R-:W-:Y:S01]  /*16f0*/  CS2R R92, SRZ ;  /* 0x00000000005c7805 */ /* 0x000fe2000001ff00 */
[----:B------:R-:W-:Y:S01]  /*1700*/  ULDC.64 UR42, c[0x0][0x198] ;  /* 0x00006600002a7ab9 */ /* 0x000fe20000000a00 */
[----:B------:R-:W-:Y:S01]  /*1710*/  USHF.R.S32.HI UR5, URZ, 0x1f, UR4 ;  /* 0x0000001f3f057899 */ /* 0x000fe20008011404 */
[----:B------:R-:W-:-:S03]  /*1720*/  UMOV UR48, URZ ;  /* 0x0000003f00307c82 */ /* 0x000fc60008000000 */
[----:B------:R-:W-:-:S03]  /*1730*/  ULEA.HI UR5, UR5, UR4, URZ, 0x6 ;  /* 0x0000000405057291 */ /* 0x000fc6000f8f303f */
[----:B------:R-:W-:Y:S01]  /*1740*/  UMOV UR4, URZ ;  /* 0x0000003f00047c82 */ /* 0x000fe20008000000 */
[----:B------:R-:W-:-:S12]  /*1750*/  USHF.R.S32.HI UR49, URZ, 0x6, UR5 ;  /* 0x000000063f317899 */ /* 0x000fd80008011405 */
.L_x_100:
[----:B------:R-:W-:Y:S01]  /*1760*/  LOP3.LUT R0, R18, 0x80, RZ, 0xc0, !PT ;  /* 0x0000008012007812 */ /* 0x000fe200078ec0ff */
[----:B------:R-:W3:Y:S01]  /*1770*/  S2UR UR9, SR_CgaCtaId ;  /* 0x00000000000979c3 */ /* 0x000ee20000008800 */
[----:B------:R-:W-:Y:S01]  /*1780*/  UMOV UR50, 0x400 ;  /* 0x0000040000327882 */ /* 0x000fe20000000000 */
[----:B------:R-:W-:Y:S01]  /*1790*/  UMOV UR6, URZ ;  /* 0x0000003f00067c82 */ /* 0x000fe20008000000 */
[----:B------:R-:W-:Y:S01]  /*17a0*/  SHF.R.U32.HI R0, RZ, 0x7, R0 ;  /* 0x00000007ff007819 */ /* 0x000fe20000011600 */
[----:B------:R-:W-:Y:S01]  /*17b0*/  UMOV UR5, URZ ;  /* 0x0000003f00057c82 */ /* 0x000fe20008000000 */
[----:B------:R-:W-:Y:S01]  /*17c0*/  UMOV UR13, UR4 ;  /* 0x00000004000d7c82 */ /* 0x000fe20008000000 */
[----:B------:R-:W-:Y:S02]  /*17d0*/  CS2R R94, SRZ ;  /* 0x00000000005e7805 */ /* 0x000fe4000001ff00 */
[----:B------:R-:W-:Y:S01]  /*17e0*/  CS2R R96, SRZ ;  /* 0x0000000000607805 */ /* 0x000fe2000001ff00 */
[----:B--2---:R-:W2:Y:S01]  /*17f0*/  LDC R4, c[0x0][0x28c] ;  /* 0x0000a300ff047b82 */ /* 0x004ea20000000800 */
[----:B------:R-:W4:Y:S01]  /*1800*/  SHFL.IDX PT, R0, R0, RZ, 0x1f ;  /* 0x00001fff00007589 */ /* 0x000f2200000e0000 */
[----:B------:R-:W-:-:S02]  /*1810*/  CS2R R98, SRZ ;  /* 0x0000000000627805 */ /* 0x000fc4000001ff00 */
[----:B------:R-:W-:Y:S02]  /*1820*/  CS2R R100, SRZ ;  /* 0x0000000000647805 */ /* 0x000fe4000001ff00 */
[----:B------:R-:W-:Y:S02]  /*1830*/  CS2R R102, SRZ ;  /* 0x0000000000667805 */ /* 0x000fe4000001ff00 */
[----:B------:R-:W-:Y:S02]  /*1840*/  CS2R R104, SRZ ;  /* 0x0000000000687805 */ /* 0x000fe4000001ff00 */
[----:B------:R-:W-:Y:S02]  /*1850*/  CS2R R106, SRZ ;  /* 0x00000000006a7805 */ /* 0x000fe4000001ff00 */
[----:B------:R-:W-:Y:S02]  /*1860*/  CS2R R108, SRZ ;  /* 0x00000000006c7805 */ /* 0x000fe4000001ff00 */
[----:B------:R-:W-:-:S02]  /*1870*/  CS2R R126, SRZ ;  /* 0x00000000007e7805 */ /* 0x000fc4000001ff00 */
[----:B------:R-:W-:Y:S02]  /*1880*/  CS2R R128, SRZ ;  /* 0x0000000000807805 */ /* 0x000fe4000001ff00 */
[----:B------:R-:W-:Y:S02]  /*1890*/  CS2R R130, SRZ ;  /* 0x0000000000827805 */ /* 0x000fe4000001ff00 */
[----:B------:R-:W-:Y:S02]  /*18a0*/  CS2R R132, SRZ ;  /* 0x0000000000847805 */ /* 0x000fe4000001ff00 */
[----:B------:R-:W-:Y:S02]  /*18b0*/  CS2R R134, SRZ ;  /* 0x0000000000867805 */ /* 0x000fe4000001ff00 */
[----:B------:R-:W-:Y:S02]  /*18c0*/  CS2R R136, SRZ ;  /* 0x0000000000887805 */ /* 0x000fe4000001ff00 */
[----:B------:R-:W-:-:S02]  /*18d0*/  CS2R R138, SRZ ;  /* 0x00000000008a7805 */ /* 0x000fc4000001ff00 */
[----:B------:R-:W-:Y:S01]  /*18e0*/  CS2R R140, SRZ ;  /* 0x00000000008c7805 */ /* 0x000fe2000001ff00 */
[----:B---3--:R-:W-:Y:S01]  /*18f0*/  ULEA UR50, UR9, UR50, 0x18 ;  /* 0x0000003209327291 */ /* 0x008fe2000f8ec03f */
[----:B------:R-:W-:Y:S02]  /*1900*/  CS2R R110, SRZ ;  /* 0x00000000006e7805 */ /* 0x000fe4000001ff00 */
[----:B------:R-:W-:Y:S02]  /*1910*/  CS2R R112, SRZ ;  /* 0x0000000000707805 */ /* 0x000fe4000001ff00 */
[----:B------:R-:W-:Y:S02]  /*1920*/  CS2R R114, SRZ ;  /* 0x0000000000727805 */ /* 0x000fe4000001ff00 */
[----:B------:R-:W-:Y:S02]  /*1930*/  CS2R R116, SRZ ;  /* 0x0000000000747805 */ /* 0x000fe4000001ff00 */
[----:B------:R-:W-:-:S02]  /*1940*/  CS2R R118, SRZ ;  /* 0x0000000000767805 */ /* 0x000fc4000001ff00 */
[----:B------:R-:W-:Y:S02]  /*1950*/  CS2R R120, SRZ ;  /* 0x0000000000787805 */ /* 0x000fe4000001ff00 */
[----:B------:R-:W-:Y:S02]  /*1960*/  CS2R R122, SRZ ;  /* 0x00000000007a7805 */ /* 0x000fe4000001ff00 */
[----:B--2---:R-:W-:Y:S02]  /*1970*/  ISETP.GE.AND P0, PT, R4, 0x1, PT ;  /* 0x000000010400780c */ /* 0x004fe40003f06270 */
[----:B------:R-:W-:Y:S02]  /*1980*/  CS2R R124, SRZ ;  /* 0x00000000007c7805 */ /* 0x000fe4000001ff00 */
[----:B----4-:R-:W-:Y:S02]  /*1990*/  R2UR UR7, R0 ;  /* 0x00000000000772ca */ /* 0x010fe400000e0000 */
        /* <DEDUP_REMOVED lines=8> */
[----:B------:R-:W-:Y:S01]  /*1a20*/  IMAD.U32 R8, RZ, RZ, UR48 ;  /* 0x00000030ff087e24 */ /* 0x000fe2000f8e00ff */
[----:B------:R-:W-:Y:S02]  /*1a30*/  CS2R R56, SRZ ;  /* 0x0000000000387805 */ /* 0x000fe4000001ff00 */
[----:B------:R-:W-:Y:S02]  /*1a40*/  CS2R R58, SRZ ;  /* 0x00000000003a7805 */ /* 0x000fe4000001ff00 */
[----:B------:R-:W-:Y:S01]  /*1a50*/  CS2R R60, SRZ ;  /* 0x00000000003c7805 */ /* 0x000fe2000001ff00 */
[----:B------:R-:W-:Y:S01]  /*1a60*/  ULEA.HI UR8, UR7, UR7, URZ, 0x1 ;  /* 0x0000000707087291 */ /* 0x000fe2000f8f083f */
[----:B------:R-:W-:Y:S02]  /*1a70*/  CS2R R62, SRZ ;  /* 0x00000000003e7805 */ /* 0x000fe4000001ff00 */
[----:B------:R-:W-:-:S02]  /*1a80*/  CS2R R64, SRZ ;  /* 0x0000000000407805 */ /* 0x000fc4000001ff00 */
[----:B------:R-:W-:Y:S01]  /*1a90*/  CS2R R66, SRZ ;  /* 0x0000000000427805 */ /* 0x000fe2000001ff00 */
[----:B------:R-:W-:Y:S01]  /*1aa0*/  ULOP3.LUT UR8, UR8, 0xffffe, URZ, 0xc0, !UPT ;  /* 0x000ffffe08087892 */ /* 0x000fe2000f8ec03f */
[----:B------:R-:W-:Y:S02]  /*1ab0*/  CS2R R68, SRZ ;  /* 0x0000000000447805 */ /* 0x000fe4000001ff00 */
[----:B------:R-:W-:Y:S02]  /*1ac0*/  CS2R R70, SRZ ;  /* 0x0000000000467805 */ /* 0x000fe4000001ff00 */
[----:B------:R-:W-:Y:S01]  /*1ad0*/  CS2R R72, SRZ ;  /* 0x0000000000487805 */ /* 0x000fe2000001ff00 */
[----:B------:R-:W-:Y:S01]  /*1ae0*/  UIADD3 UR8, UR7, -UR8, URZ ;  /* 0x8000000807087290 */ /* 0x000fe2000fffe03f */
[----:B------:R-:W-:Y:S02]  /*1af0*/  CS2R R74, SRZ ;  /* 0x00000000004a7805 */ /* 0x000fe4000001ff00 */
[----:B------:R-:W-:Y:S01]  /*1b00*/  CS2R R76, SRZ ;  /* 0x00000000004c7805 */ /* 0x000fe2000001ff00 */
[----:B------:R-:W-:Y:S01]  /*1b10*/  UMOV UR7, URZ ;  /* 0x0000003f00077c82 */ /* 0x000fe20008000000 */
[----:B------:R-:W-:Y:S01]  /*1b20*/  ULEA UR8, UR8, UR50, 0xc ;  /* 0x0000003208087291 */ /* 0x000fe2000f8e603f */
[----:B------:R-:W-:-:S02]  /*1b30*/  CS2R R78, SRZ ;  /* 0x00000000004e7805 */ /* 0x000fc4000001ff00 */
[----:B------:R-:W-:Y:S02]  /*1b40*/  CS2R R80, SRZ ;  /* 0x0000000000507805 */ /* 0x000fe4000001ff00 */
[----:B------:R-:W-:Y:S01]  /*1b50*/  CS2R R82, SRZ ;  /* 0x0000000000527805 */ /* 0x000fe2000001ff00 */
[----:B------:R-:W-:Y:S01]  /*1b60*/  UIADD3 UR8, UR8, 0x6200, URZ ;  /* 0x0000620008087890 */ /* 0x000fe2000fffe03f */
[----:B------:R-:W-:Y:S02]  /*1b70*/  CS2R R84, SRZ ;  /* 0x0000000000547805 */ /* 0x000fe4000001ff00 */
[----:B------:R-:W-:Y:S02]  /*1b80*/  CS2R R86, SRZ ;  /* 0x0000000000567805 */ /* 0x000fe4000001ff00 */
[----:B------:R-:W-:Y:S01]  /*1b90*/  CS2R R24, SRZ ;  /* 0x0000000000187805 */ /* 0x000fe2000001ff00 */
[----:B------:R-:W-:Y:S01]  /*1ba0*/  USHF.R.U32.HI UR8, URZ, 0x4, UR8 ;  /* 0x000000043f087899 */ /* 0x000fe20008011608 */
[----:B------:R-:W-:-:S02]  /*1bb0*/  CS2R R26, SRZ ;  /* 0x00000000001a7805 */ /* 0x000fc4000001ff00 */
[----:B------:R-:W-:Y:S02]  /*1bc0*/  CS2R R28, SRZ ;  /* 0x00000000001c7805 */ /* 0x000fe4000001ff00 */
[----:B------:R-:W-:Y:S01]  /*1bd0*/  CS2R R30, SRZ ;  /* 0x00000000001e7805 */ /* 0x000fe2000001ff00 */
[----:B------:R-:W-:Y:S01]  /*1be0*/  ULOP3.LUT UR12, UR8, 0x3fff, URZ, 0xc0, !UPT ;  /* 0x00003fff080c7892 */ /* 0x000fe2000f8ec03f */
        /* <DEDUP_REMOVED lines=11> */
[----:B------:R-:W-:Y:S01]  /*1ca0*/  CS2R R54, SRZ ;  /* 0x0000000000367805 */ /* 0x000fe2000001ff00 */
[----:B------:R-:W-:Y:S06]  /*1cb0*/  @!P0 BRA `(.L_x_21) ;  /* 0x00000008006c8947 */ /* 0x000fec0003800000 */
[----:B------:R-:W-:-:S13]  /*1cc0*/  ISETP.NE.AND P1, PT, R158, 0x3, PT ;  /* 0x000000039e00780c */ /* 0x000fda0003f25270 */
[----:B------:R-:W-:Y:S05]  /*1cd0*/  @!P1 BRA `(.L_x_22) ;  /* 0x0000000000049947 */ /* 0x000fea0003800000 */
[----:B------:R-:W-:Y:S01]  /*1ce0*/  BPT.TRAP 0x1 ;  /* 0x000000040000795c */ /* 0x000fe20000300000 */
.L_x_22:
[----:B------:R-:W-:Y:S01]  /*1cf0*/  ULEA UR5, UR4, UR50, 0x3 ;  /* 0x0000003204057291 */ /* 0x000fe2000f8e183f */
[----:B------:R-:W-:-:S05]  /*1d00*/  IMAD.U32 R0, RZ, RZ, UR48 ;  /* 0x00000030ff007e24 */ /* 0x000fca000f8e00ff */
[----:B------:R-:W-:-:S04]  /*1d10*/  SHF.L.U32 R0, R0, 0x1f, RZ ;  /* 0x0000001f00007819 */ /* 0x000fc800000006ff */
[----:B------:R2:W3:Y:S01]  /*1d20*/  SYNCS.PHASECHK.TRANS64.TRYWAIT P0, [UR5], R0 ;  /* 0x00000000ff0075a7 */ /* 0x0004e20008000145 */
[----:B------:R-:W-:Y:S05]  /*1d30*/  @!P1 BRA `(.L_x_23) ;  /* 0x0000000000049947 */ /* 0x000fea0003800000 */
[----:B------:R-:W-:Y:S01]  /*1d40*/  BPT.TRAP 0x1 ;  /* 0x000000040000795c */ /* 0x000fe20000300000 */
.L_x_23:
[----:B---3--:R-:W-:Y:S05]  /*1d50*/  @P0 BRA `(.L_x_24) ;  /* 0x0000000000080947 */ /* 0x008fea0003800000 */
[----:B------:R-:W3:Y:S02]  /*1d60*/  SYNCS.PHASECHK.TRANS64.TRYWAIT P0, [UR5], R0 ;  /* 0x00000000ff0075a7 */ /* 0x000ee40008000145 */
[----:B---3--:R-:W-:Y:S05]  /*1d70*/  @!P0 BRA `(.L_x_25) ;  /* 0x00000074009c8947 */ /* 0x008fea0003800000 */
.L_x_24:
[----:B------:R-:W-:Y:S01]  /*1d80*/  UIADD3 UR5, UR50, 0x2e200, URZ ;  /* 0x0002e20032057890 */ /* 0x000fe2000fffe03f */
[----:B------:R-:W-:Y:S01]  /*1d90*/  WARPGROUP.ARRIVE ;  /* 0x00000000000079c5 */ /* 0x000fe20000000000 */
[----:B------:R-:W-:Y:S01]  /*1da0*/  ULOP3.LUT UR7, UR12, 0x10000, URZ, 0xfc, !UPT ;  /* 0x000100000c077892 */ /* 0x000fe2000f8efc3f */
[----:B------:R-:W-:Y:S01]  /*1db0*/  CS2R R94, SRZ ;  /* 0x00000000005e7805 */ /* 0x000fe2000001ff00 */
[----:B------:R-:W-:Y:S01]  /*1dc0*/  USHF.R.U32.HI UR5, URZ, 0x4, UR5 ;  /* 0x000000043f057899 */ /* 0x000fe20008011605 */
[----:B------:R-:W-:Y:S01]  /*1dd0*/  CS2R R96, SRZ ;  /* 0x0000000000607805 */ /* 0x000fe2000001ff00 */
[----:B------:R-:W-:Y:S01]  /*1de0*/  ULEA UR7, UR4, UR7, 0xa ;  /* 0x0000000704077291 */ /* 0x000fe2000f8e503f */
[----:B------:R-:W-:Y:S01]  /*1df0*/  CS2R R98, SRZ ;  /* 0x0000000000627805 */ /* 0x000fe2000001ff00 */
[----:B------:R-:W-:Y:S01]  /*1e00*/  ULOP3.LUT UR5, UR5, 0x3fff, URZ, 0xc0, !UPT ;  /* 0x00003fff05057892 */ /* 0x000fe2000f8ec03f */
[----:B------:R-:W-:Y:S01]  /*1e10*/  CS2R R100, SRZ ;  /* 0x0000000000647805 */ /* 0x000fe2000001ff00 */
[----:B------:R-:W-:Y:S01]  /*1e20*/  UMOV UR9, 0x80000020 ;  /* 0x8000002000097882 */ /* 0x000fe20000000000 */
[----:B------:R-:W-:Y:S01]  /*1e30*/  UMOV UR11, 0x80000020 ;  /* 0x80000020000b7882 */ /* 0x000fe20000000000 */
[----:B------:R-:W-:Y:S01]  /*1e40*/  ULOP3.LUT UR5, UR5, 0x10000, URZ, 0xfc, !UPT ;  /* 0x0001000005057892 */ /* 0x000fe2000f8efc3f */
[----:B------:R-:W-:Y:S01]  /*1e50*/  CS2R R102, SRZ ;  /* 0x0000000000667805 */ /* 0x000fe2000001ff00 */
[----:B------:R-:W-:Y:S01]  /*1e60*/  UMOV UR8, UR7 ;  /* 0x0000000700087c82 */ /* 0x000fe20008000000 */
[----:B------:R-:W-:Y:S01]  /*1e70*/  CS2R R104, SRZ ;  /* 0x0000000000687805 */ /* 0x000fe2000001ff00 */
[----:B------:R-:W-:Y:S01]  /*1e80*/  ULEA UR6, UR4, UR5, 0x8 ;  /* 0x0000000504067291 */ /* 0x000fe2000f8e403f */
[----:B------:R-:W-:Y:S01]  /*1e90*/  CS2R R106, SRZ ;  /* 0x00000000006a7805 */ /* 0x000fe2000001ff00 */
[----:B------:R-:W-:Y:S01]  /*1ea0*/  UIADD3 UR5, UR7, 0x200, URZ ;  /* 0x0000020007057890 */ /* 0x000fe2000fffe03f */
[----:B------:R-:W-:-:S02]  /*1eb0*/  CS2R R108, SRZ ;  /* 0x00000000006c7805 */ /* 0x000fc4000001ff00 */
[----:B------:R-:W-:Y:S02]  /*1ec0*/  CS2R R126, SRZ ;  /* 0x00000000007e7805 */ /* 0x000fe4000001ff00 */
[----:B------:R-:W-:Y:S02]  /*1ed0*/  CS2R R128, SRZ ;  /* 0x0000000000807805 */ /* 0x000fe4000001ff00 */
[----:B------:R-:W-:Y:S01]  /*1ee0*/  CS2R R130, SRZ ;  /* 0x0000000000827805 */ /* 0x000fe2000001ff00 */
[----:B------:R-:W-:Y:S01]  /*1ef0*/  UMOV UR10, UR6 ;  /* 0x00000006000a7c82 */ /* 0x000fe20008000000 */
[----:B------:R-:W-:Y:S01]  /*1f00*/  CS2R R132, SRZ ;  /* 0x0000000000847805 */ /* 0x000fe2000001ff00 */
[----:B------:R-:W-:Y:S01]  /*1f10*/  QGMMA.64x64x32.F32.E4M3.E4M3 R56, gdesc[UR8], RZ, !UPT, gsb0 ;  /* 0x00e00000083879f3 */ /* 0x000fe2000c0008ff */
[----:B------:R-:W-:Y:S01]  /*1f20*/  UMOV UR8, UR5 ;  /* 0x0000000500087c82 */ /* 0x000fe20008000000 */
[----:B------:R-:W-:Y:S01]  /*1f30*/  UMOV UR9, 0x80000020 ;  /* 0x8000002000097882 */ /* 0x000fe20000000000 */
[----:B------:R-:W-:Y:S01]  /*1f40*/  UMOV UR5, 0x2 ;  /* 0x0000000200057882 */ /* 0x000fe20000000000 */
        /* <DEDUP_REMOVED lines=20> */
[----:B------:R-:W-:Y:S02]  /*2090*/  WARPGROUP.DEPBAR.LE gsb0, 0x0 ;  /* 0x00008000000079c5 */ /* 0x000fe40000010000 */
[----:B------:R-:W-:-:S06]  /*20a0*/  WARPGROUP.ARRIVE ;  /* 0x00000000000079c5 */ /* 0x000fcc0000000000 */
[----:B------:R-:W-:Y:S01]  /*20b0*/  QGMMA.64x64x32.F32.E4M3.E4M3 R24, gdesc[UR8], RZ, !UPT, gsb0 ;  /* 0x00e00000081879f3 */ /* 0x000fe2000c0008ff */
[----:B------:R-:W-:Y:S02]  /*20c0*/  UIADD3 UR8, UR7, 0x2, URZ ;  /* 0x0000000207087890 */ /* 0x000fe4000fffe03f */
[----:B------:R-:W-:Y:S01]  /*20d0*/  UIADD3 UR10, UR6, 0x2, URZ ;  /* 0x00000002060a7890 */ /* 0x000fe2000fffe03f */
[----:B------:R-:W-:Y:S01]  /*20e0*/  UMOV UR9, 0x80000020 ;  /* 0x8000002000097882 */ /* 0x000fe20000000000 */
[----:B------:R-:W-:Y:S01]  /*20f0*/  UMOV UR11, 0x80000020 ;  /* 0x80000020000b7882 */ /* 0x000fe20000000000 */
[----:B------:R-:W-:Y:S01]  /*2100*/  UIADD3 UR7, UR7, 0x202, URZ ;  /* 0x0000020207077890 */ /* 0x000fe2000fffe03f */
[----:B------:R-:W-:Y:S02]  /*2110*/  ULDC UR6, c[0x0][0x50c] ;  /* 0x0001430000067ab9 */ /* 0x000fe40000000800 */
[----:B------:R-:W-:-:S04]  /*2120*/  UISETP.NE.AND UP0, UPT, UR6, 0x2, UPT ;  /* 0x000000020600788c */ /* 0x000fc8000bf05270 */
[----:B------:R-:W-:-:S06]  /*2130*/  USEL UR6, URZ, 0x1, UP0 ;  /* 0x000000013f067887 */ /* 0x000fcc0008000000 */
[----:B------:R-:W-:Y:S01]  /*2140*/  ISETP.NE.AND P0, PT, RZ, UR6, PT ;  /* 0x00000006ff007c0c */ /* 0x000fe2000bf05270 */
[----:B------:R-:W-:Y:S02]  /*2150*/  WARPGROUP.DEPBAR.LE gsb0, 0x0 ;  /* 0x00008000000079c5 */ /* 0x000fe40000010000 */
[----:B------:R-:W-:-:S06]  /*2160*/  WARPGROUP.ARRIVE ;  /* 0x00000000000079c5 */ /* 0x000fcc0000000000 */
[----:B------:R-:W-:Y:S01]  /*2170*/  QGMMA.64x64x32.F32.E4M3.E4M3 R56, gdesc[UR8], R56, gsb0 ;  /* 0x00e00000083879f3 */ /* 0x000fe20008000838 */
[----:B------:R-:W-:Y:S01]  /*2180*/  UMOV UR8, UR7 ;  /* 0x0000000700087c82 */ /* 0x000fe20008000000 */
[----:B------:R-:W-:Y:S01]  /*2190*/  UMOV UR9, 0x80000020 ;  /* 0x8000002000097882 */ /* 0x000fe20000000000 */
[----:B------:R-:W-:Y:S02]  /*21a0*/  WARPGROUP.DEPBAR.LE gsb0, 0x0 ;  /* 0x00008000000079c5 */ /* 0x000fe40000010000 */
[----:B------:R-:W-:-:S06]  /*21b0*/  WARPGROUP.ARRIVE ;  /* 0x00000000000079c5 */ /* 0x000fcc0000000000 */
[----:B------:R-:W-:Y:S03]  /*21c0*/  QGMMA.64x64x32.F32.E4M3.E4M3 R24, gdesc[UR8], R24, gsb0 ;  /* 0x00e00000081879f3 */ /* 0x000fe60008000818 */
[----:B------:R-:W-:Y:S02]  /*21d0*/  WARPGROUP.DEPBAR.LE gsb0, 0x0 ;  /* 0x00008000000079c5 */ /* 0x000fe40000010000 */
[----:B------:R-:W-:Y:S05]  /*21e0*/  @!P0 BRA `(.L_x_26) ;  /* 0x0000000400048947 */ /* 0x000fea0003800000 */
[----:B------:R-:W-:Y:S01]  /*21f0*/  FADD R157, RZ, R56 ;  /* 0x00000038ff9d7221 */ /* 0x000fe20000000000 */
[----:B------:R-:W-:-:S01]  /*2200*/  FADD R156, RZ, R57 ;  /* 0x00000039ff9c7221 */ /* 0x000fc20000000000 */
        /* <DEDUP_REMOVED lines=62> */
[----:B------:R-:W-:-:S06]  /*25f0*/  UMOV UR5, URZ ;  /* 0x0000003f00057c82 */ /* 0x000fcc0008000000 */
.L_x_26:
[----:B------:R-:W-:-:S04]  /*2600*/  UIADD3 UR13, UR4, 0x1, URZ ;  /* 0x00000001040d7890 */ /* 0x000fc8000fffe03f */
[----:B------:R-:W-:-:S04]  /*2610*/  UISETP.NE.AND UP0, UPT, UR13, 0xa, UPT ;  /* 0x0000000a0d00788c */ /* 0x000fc8000bf05270 */
[----:B------:R-:W-:Y:S02]  /*2620*/  USEL UR7, URZ, 0x1, UP0 ;  /* 0x000000013f077887 */ /* 0x000fe40008000000 */
[----:B------:R-:W-:Y:S02]  /*2630*/  USEL UR13, UR13, URZ, UP0 ;  /* 0x0000003f0d0d7287 */ /* 0x000fe40008000000 */
[----:B------:R-:W-:-:S06]  /*2640*/  ULOP3.LUT UR7, UR48, UR7, URZ, 0x3c, !UPT ;  /* 0x0000000730077292 */ /* 0x000fcc000f8e3c3f */
[----:B------:R-:W-:Y:S01]  /*2650*/  IMAD.U32 R8, RZ, RZ, UR7 ;  /* 0x00000007ff087e24 */ /* 0x000fe2000f8e00ff */
[----:B------:R-:W-:-:S06]  /*2660*/  UMOV UR7, 0x1 ;  /* 0x0000000100077882 */ /* 0x000fcc0000000000 */
.L_x_21:
[----:B------:R-:W-:-:S04]  /*2670*/  UISETP.LT.AND UP0, UPT, UR49, 0x1, UPT ;  /* 0x000000013100788c */ /* 0x000fc8000bf01270 */
[----:B------:R-:W-:-:S04]  /*2680*/  USEL UR8, UR49, 0x1, UP0 ;  /* 0x0000000131087887 */ /* 0x000fc80008000000 */
[----:B------:R-:W-:-:S04]  /*2690*/  UIADD3 UR8, UR49, -UR8, URZ ;  /* 0x8000000831087290 */ /* 0x000fc8000fffe03f */
[----:B------:R-:W-:-:S06]  /*26a0*/  UISETP.GE.AND UP0, UPT, UR8, 0x1, UPT ;  /* 0x000000010800788c */ /* 0x000fcc000bf06270 */
[----:B------:R-:W-:-:S13]  /*26b0*/  PLOP3.LUT P0, PT, PT, PT, UP0, 0x80, 0x0 ;  /* 0x000000000000781c */ /* 0x000fda0003f0f008 */
[----:B------:R-:W-:Y:S05]  /*26c0*/  @!P0 BRA `(.L_x_27) ;  /* 0x0000000800388947 */ /* 0x000fea0003800000 */
[----:B--23--:R-:W-:Y:S01]  /*26d0*/  IMAD.U32 R0, RZ, RZ, UR8 ;  /* 0x00000008ff007e24 */ /* 0x00cfe2000f8e00ff */
[----:B------:R-:W-:Y:S01]  /*26e0*/  MOV R4, UR4 ;  /* 0x0000000400047c02 */ /* 0x000fe20008000f00 */
[----:B------:R-:W-:-:S06]  /*26f0*/  ULDC UR15, c[0x0][0x50c] ;  /* 0x00014300000f7ab9 */ /* 0x000fcc0000000800 */
.L_x_35:
[----:B------:R-:W-:-:S13]  /*2700*/  ISETP.NE.AND P1, PT, R158, 0x3, PT ;  /* 0x000000039e00780c */ /* 0x000fda0003f25270 */
[----:B------:R-:W-:Y:S05]  /*2710*/  @!P1 BRA `(.L_x_28) ;  /* 0x0000000000049947 */ /* 0x000fea0003800000 */
[----:B------:R-:W-:Y:S01]  /*2720*/  BPT.TRAP 0x1 ;  /* 0x000000040000795c */ /* 0x000fe20000300000 */
.L_x_28:
[----:B------:R-:W-:Y:S01]  /*2730*/  ULEA UR8, UR13, UR50, 0x3 ;  /* 0x000000320d087291 */ /* 0x000fe2000f8e183f */
[----:B------:R-:W-:-:S08]  /*2740*/  SHF.L.U32 R5, R8, 0x1f, RZ ;  /* 0x0000001f08057819 */ /* 0x000fd000000006ff */
[----:B------:R2:W3:Y:S01]  /*2750*/  SYNCS.PHASECHK.TRANS64.TRYWAIT P0, [UR8], R5 ;  /* 0x00000005ff0075a7 */ /* 0x0004e20008000148 */
[----:B------:R-:W-:Y:S05]  /*2760*/  @!P1 BRA `(.L_x_29) ;  /* 0x0000000000049947 */ /* 0x000fea0003800000 */
[----:B------:R-:W-:Y:S01]  /*2770*/  BPT.TRAP 0x1 ;  /* 0x000000040000795c */ /* 0x000fe20000300000 */
.L_x_29:
[----:B---3--:R-:W-:Y:S05]  /*2780*/  @P0 BRA `(.L_x_30) ;  /* 0x0000000000080947 */ /* 0x008fea0003800000 */
[----:B------:R-:W3:Y:S02]  /*2790*/  SYNCS.PHASECHK.TRANS64.TRYWAIT P0, [UR8], R5 ;  /* 0x00000005ff0075a7 */ /* 0x000ee40008000148 */
[----:B---3--:R-:W-:Y:S05]  /*27a0*/  @!P0 BRA `(.L_x_31) ;  /* 0x0000006c00288947 */ /* 0x008fea0003800000 */
.L_x_30:
[----:B------:R-:W-:Y:S01]  /*27b0*/  UIADD3 UR8, UR50, 0x2e200, URZ ;  /* 0x0002e20032087890 */ /* 0x000fe2000fffe03f */
[----:B------:R-:W-:Y:S01]  /*27c0*/  WARPGROUP.ARRIVE ;  /* 0x00000000000079c5 */ /* 0x000fe20000000000 */
[----:B------:R-:W-:Y:S02]  /*27d0*/  UISETP.NE.AND UP0, UPT, UR6, URZ, UPT ;  /* 0x0000003f0600728c */ /* 0x000fe4000bf05270 */
[----:B------:R-:W-:Y:S02]  /*27e0*/  USHF.R.U32.HI UR8, URZ, 0x4, UR8 ;  /* 0x000000043f087899 */ /* 0x000fe40008011608 */
[----:B------:R-:W-:Y:S02]  /*27f0*/  USEL UR7, UR7, URZ, !UP0 ;  /* 0x0000003f07077287 */ /* 0x000fe4000c000000 */
[----:B------:R-:W-:Y:S02]  /*2800*/  ULOP3.LUT UR8, UR8, 0x3fff, URZ, 0xc0, !UPT ;  /* 0x00003fff08087892 */ /* 0x000fe4000f8ec03f */
[----:B------:R-:W-:-:S02]  /*2810*/  ULOP3.LUT UR6, UR12, 0x10000, URZ, 0xfc, !UPT ;  /* 0x000100000c067892 */ /* 0x000fc4000f8efc3f */
[----:B------:R-:W-:Y:S02]  /*2820*/  ULOP3.LUT UR8, UR8, 0x10000, URZ, 0xfc, !UPT ;  /* 0x0001000008087892 */ /* 0x000fe4000f8efc3f */
[----:B------:R-:W-:Y:S02]  /*2830*/  UISETP.NE.U32.AND UP0, UPT, UR7, URZ, UPT ;  /* 0x0000003f0700728c */ /* 0x000fe4000bf05070 */
[----:B------:R-:W-:Y:S02]  /*2840*/  ULEA UR7, UR13, UR6, 0xa ;  /* 0x000000060d077291 */ /* 0x000fe4000f8e503f */
[----:B------:R-:W-:Y:S01]  /*2850*/  ULEA UR6, UR13, UR8, 0x8 ;  /* 0x000000080d067291 */ /* 0x000fe2000f8e403f */
[----:B------:R-:W-:Y:S01]  /*2860*/  UMOV UR9, 0x80000020 ;  /* 0x8000002000097882 */ /* 0x000fe20000000000 */
[----:B------:R-:W-:Y:S01]  /*2870*/  UMOV UR11, 0x80000020 ;  /* 0x80000020000b7882 */ /* 0x000fe20000000000 */
[----:B------:R-:W-:Y:S02]  /*2880*/  UIADD3 UR14, UR7, 0x200, URZ ;  /* 0x00000200070e7890 */ /* 0x000fe4000fffe03f */
[----:B------:R-:W-:-:S02]  /*2890*/  UMOV UR8, UR7 ;  /* 0x0000000700087c82 */ /* 0x000fc40008000000 */
[----:B------:R-:W-:Y:S01]  /*28a0*/  UMOV UR10, UR6 ;  /* 0x00000006000a7c82 */ /* 0x000fe20008000000 */
[----:B------:R-:W-:Y:S01]  /*28b0*/  UIADD3 UR5, UR5, 0x2, URZ ;  /* 0x0000000205057890 */ /* 0x000fe2000fffe03f */
[----:B------:R-:W-:Y:S01]  /*28c0*/  QGMMA.64x64x32.F32.E4M3.E4M3 R56, gdesc[UR8], R56, UP0, gsb0 ;  /* 0x00e00000083879f3 */ /* 0x000fe2000b800838 */
[----:B------:R-:W-:Y:S01]  /*28d0*/  UMOV UR9, 0x80000020 ;  /* 0x8000002000097882 */ /* 0x000fe20000000000 */
[----:B------:R-:W-:Y:S01]  /*28e0*/  UMOV UR8, UR14 ;  /* 0x0000000e00087c82 */ /* 0x000fe20008000000 */
[----:B------:R-:W-:Y:S02]  /*28f0*/  WARPGROUP.DEPBAR.LE gsb0, 0x0 ;  /* 0x00008000000079c5 */ /* 0x000fe40000010000 */
[----:B------:R-:W-:-:S06]  /*2900*/  WARPGROUP.ARRIVE ;  /* 0x00000000000079c5 */ /* 0x000fcc0000000000 */
[----:B------:R-:W-:Y:S01]  /*2910*/  QGMMA.64x64x32.F32.E4M3.E4M3 R24, gdesc[UR8], R24, UP0, gsb0 ;  /* 0x00e00000081879f3 */ /* 0x000fe2000b800818 */
[----:B------:R-:W-:Y:S02]  /*2920*/  UIADD3 UR8, UR7, 0x2, URZ ;  /* 0x0000000207087890 */ /* 0x000fe4000fffe03f */
[----:B------:R-:W-:Y:S01]  /*2930*/  UIADD3 UR10, UR6, 0x2, URZ ;  /* 0x00000002060a7890 */ /* 0x000fe2000fffe03f */
[----:B------:R-:W-:Y:S01]  /*2940*/  UMOV UR9, 0x80000020 ;  /* 0x8000002000097882 */ /* 0x000fe20000000000 */
[----:B------:R-:W-:Y:S01]  /*2950*/  UMOV UR11, 0x80000020 ;  /* 0x80000020000b7882 */ /* 0x000fe20000000000 */
[----:B------:R-:W-:Y:S02]  /*2960*/  UIADD3 UR7, UR7, 0x202, URZ ;  /* 0x0000020207077890 */ /* 0x000fe4000fffe03f */
[----:B------:R-:W-:-:S04]  /*2970*/  UISETP.NE.AND UP0, UPT, UR5, UR15, UPT ;  /* 0x0000000f0500728c */ /* 0x000fc8000bf05270 */
        /* <DEDUP_REMOVED lines=12> */
[----:B------:R-:W-:Y:S01]  /*2a40*/  FADD R157, R56, R157 ;  /* 0x0000009d389d7221 */ /* 0x000fe20000000000 */
[----:B------:R-:W-:-:S01]  /*2a50*/  FADD R156, R57, R156 ;  /* 0x0000009c399c7221 */ /* 0x000fc20000000000 */
        /* <DEDUP_REMOVED lines=62> */
[----:B------:R-:W-:-:S06]  /*2e40*/  UMOV UR5, URZ ;  /* 0x0000003f00057c82 */ /* 0x000fcc0008000000 */
.L_x_32:
[----:B------:R-:W-:Y:S05]  /*2e50*/  @!P1 BRA `(.L_x_33) ;  /* 0x0000000000049947 */ /* 0x000fea0003800000 */
[----:B------:R-:W-:Y:S01]  /*2e60*/  BPT.TRAP 0x1 ;  /* 0x000000040000795c */ /* 0x000fe20000300000 */
.L_x_33:
[----:B------:R-:W-:-:S13]  /*2e70*/  ISETP.NE.AND P0, PT, R22, RZ, PT ;  /* 0x000000ff1600720c */ /* 0x000fda0003f05270 */
[----:B--23--:R-:W-:-:S05]  /*2e80*/  @P0 LEA R5, R4, UR50, 0x3 ;  /* 0x0000003204050c11 */ /* 0x00cfca000f8e18ff */
[----:B------:R-:W-:-:S05]  /*2e90*/  @P0 VIADD R6, R5, 0x50 ;  /* 0x0000005005060836 */ /* 0x000fca0000000000 */
[----:B------:R-:W-:-:S04]  /*2ea0*/  @P0 PRMT R6, R23, 0x654, R6 ;  /* 0x0000065417060816 */ /* 0x000fc80000000006 */
[----:B------:R2:W-:Y:S01]  /*2eb0*/  @P0 SYNCS.ARRIVE.TRANS64.RED.A1T0 RZ, [R6+URZ], RZ ;  /* 0x000000ff06ff09a7 */ /* 0x0005e2000810043f */
[----:B------:R-:W-:-:S13]  /*2ec0*/  ISETP.GT.U32.AND P0, PT, R19, 0x1, PT ;  /* 0x000000011300780c */ /* 0x000fda0003f04070 */
[----:B--2---:R-:W-:Y:S05]  /*2ed0*/  @P0 BRA `(.L_x_34) ;  /* 0x0000000000040947 */ /* 0x004fea0003800000 */
[----:B------:R-:W-:Y:S01]  /*2ee0*/  BPT.TRAP 0x1 ;  /* 0x000000040000795c */ /* 0x000fe20000300000 */
.L_x_34:
[----:B------:R-:W-:Y:S01]  /*2ef0*/  UIADD3 UR13, UR13, 0x1, URZ ;  /* 0x000000010d0d7890 */ /* 0x000fe2000fffe03f */
[----:B------:R-:W-:Y:S01]  /*2f00*/  ISETP.GT.AND P1, PT, R0, 0x1, PT ;  /* 0x000000010000780c */ /* 0x000fe20003f24270 */
[----:B------:R-:W-:Y:S02]  /*2f10*/  VIADD R4, R4, 0x1 ;  /* 0x0000000104047836 */ /* 0x000fe40000000000 */
[----:B------:R-:W-:Y:S01]  /*2f20*/  UISETP.NE.AND UP0, UPT, UR13, 0xa, UPT ;  /* 0x0000000a0d00788c */ /* 0x000fe2000bf05270 */
[----:B------:R-:W-:Y:S02]  /*2f30*/  VIADD R0, R0, 0xffffffff ;  /* 0xffffffff00007836 */ /* 0x000fe40000000000 */
[C---:B------:R-:W-:Y:S01]  /*2f40*/  ISETP.NE.AND P0, PT, R4.reuse, 0xa, PT ;  /* 0x0000000a0400780c */ /* 0x040fe20003f05270 */
[----:B------:R-:W-:Y:S02]  /*2f50*/  USEL UR7, URZ, 0x1, UP0 ;  /* 0x000000013f077887 */ /* 0x000fe40008000000 */
[----:B------:R-:W-:Y:S01]  /*2f60*/  USEL UR13, UR13, URZ, UP0 ;  /* 0x0000003f0d0d7287 */ /* 0x000fe20008000000 */
[----:B------:R-:W-:-:S03]  /*2f70*/  SEL R4, R4, RZ, P0 ;  /* 0x000000ff04047207 */ /* 0x000fc60000000000 */
[----:B------:R-:W-:Y:S01]  /*2f80*/  LOP3.LUT R8, R8, UR7, RZ, 0x3c, !PT ;  /* 0x0000000708087c12 */ /* 0x000fe2000f8e3cff */
[----:B------:R-:W-:Y:S01]  /*2f90*/  UMOV UR7, 0x1 ;  /* 0x0000000100077882 */ /* 0x000fe20000000000 */
[----:B------:R-:W-:Y:S06]  /*2fa0*/  @P1 BRA `(.L_x_35) ;  /* 0xfffffff400d41947 */ /* 0x000fec000383ffff */
.L_x_27:
[----:B------:R-:W-:Y:S01]  /*2fb0*/  UISETP.NE.AND UP0, UPT, UR5, URZ, UPT ;  /* 0x0000003f0500728c */ /* 0x000fe2000bf05270 */
[----:B--23--:R-:W2:Y:S03]  /*2fc0*/  LDC R0, c[0x0][0x28c] ;  /* 0x0000a300ff007b82 */ /* 0x00cea60000000800 */
[----:B------:R-:W-:-:S06]  /*2fd0*/  USEL UR5, URZ, 0x1, !UP0 ;  /* 0x000000013f057887 */ /* 0x000fcc000c000000 */
[----:B------:R-:W-:Y:S02]  /*2fe0*/  ISETP.NE.AND P0, PT, RZ, UR5, PT ;  /* 0x00000005ff007c0c */ /* 0x000fe4000bf05270 */
[----:B--2---:R-:W-:-:S11]  /*2ff0*/  ISETP.GE.AND P1, PT, R0, 0x1, PT ;  /* 0x000000010000780c */ /* 0x004fd60003f26270 */
[----:B------:R-:W-:Y:S05]  /*3000*/  @!P0 BRA `(.L_x_36) ;  /* 0x0000000400008947 */ /* 0x000fea0003800000 */
[----:B------:R-:W-:Y:S01]  /*3010*/  FADD R157, R56, R157 ;  /* 0x0000009d389d7221 */ /* 0x000fe20000000000 */
        /* <DEDUP_REMOVED lines=62> */
[----:B------:R-:W-:-:S07]  /*3400*/  FADD R94, R94, R55 ;  /* 0x000000375e5e7221 */ /* 0x000fce0000000000 */
.L_x_36:
[----:B------:R-:W-:Y:S05]  /*3410*/  @!P1 BRA `(.L_x_37) ;  /* 0x0000000000549947 */ /* 0x000fea0003800000 */
[----:B------:R-:W-:-:S13]  /*3420*/  ISETP.NE.AND P0, PT, R158, 0x3, PT ;  /* 0x000000039e00780c */ /* 0x000fda0003f05270 */
[----:B------:R-:W-:Y:S05]  /*3430*/  @!P0 BRA `(.L_x_38) ;  /* 0x0000000000048947 */ /* 0x000fea0003800000 */
[----:B------:R-:W-:Y:S01]  /*3440*/  BPT.TRAP 0x1 ;  /* 0x000000040000795c */ /* 0x000fe20000300000 */
.L_x_38:
[----:B------:R-:W-:Y:S01]  /*3450*/  ISETP.NE.AND P0, PT, R22, RZ, PT ;  /* 0x000000ff1600720c */ /* 0x000fe20003f05270 */
[----:B------:R-:W-:Y:S01]  /*3460*/  BSSY B0, `(.L_x_39) ;  /* 0x000000e000007945 */ /* 0x000fe20003800000 */
[----:B------:R-:W-:-:S11]  /*3470*/  ISETP.GT.U32.AND P1, PT, R19, 0x1, PT ;  /* 0x000000011300780c */ /* 0x000fd60003f24070 */
[----:B------:R-:W-:Y:S05]  /*3480*/  @!P0 BRA `(.L_x_40) ;  /* 0x00000000002c8947 */ /* 0x000fea0003800000 */
[----:B------:R-:W-:-:S04]  /*3490*/  UISETP.LT.AND UP0, UPT, UR49, 0x1, UPT ;  /* 0x000000013100788c */ /* 0x000fc8000bf01270 */
[----:B------:R-:W-:-:S04]  /*34a0*/  USEL UR5, UR49, 0x1, UP0 ;  /* 0x0000000131057887 */ /* 0x000fc80008000000 */
[----:B------:R-:W-:-:S04]  /*34b0*/  UIADD3 UR5, UR4, UR49, -UR5 ;  /* 0x0000003104057290 */ /* 0x000fc8000fffe805 */
[----:B------:R-:W-:-:S04]  /*34c0*/  UIMAD.WIDE.U32 UR6, UR5, -0x33333333, URZ ;  /* 0xcccccccd050678a5 */ /* 0x000fc8000f8e003f */
[----:B------:R-:W-:-:S04]  /*34d0*/  USHF.R.U32.HI UR6, URZ, 0x3, UR7 ;  /* 0x000000033f067899 */ /* 0x000fc80008011607 */
[----:B------:R-:W-:-:S04]  /*34e0*/  UIMAD UR5, UR6, -0xa, UR5 ;  /* 0xfffffff6060578a4 */ /* 0x000fc8000f8e0205 */
[----:B------:R-:W-:-:S04]  /*34f0*/  ULEA UR5, UR5, UR50, 0x3 ;  /* 0x0000003205057291 */ /* 0x000fc8000f8e183f */
[----:B------:R-:W-:-:S06]  /*3500*/  UIADD3 UR5, UR5, 0x50, URZ ;  /* 0x0000005005057890 */ /* 0x000fcc000fffe03f */
[----:B------:R-:W-:-:S05]  /*3510*/  IMAD.U32 R0, RZ, RZ, UR5 ;  /* 0x00000005ff007e24 */ /* 0x000fca000f8e00ff */
[----:B------:R-:W-:-:S04]  /*3520*/  PRMT R0, R23, 0x654, R0 ;  /* 0x0000065417007816 */ /* 0x000fc80000000000 */
[----:B------:R2:W-:Y:S03]  /*3530*/  SYNCS.ARRIVE.TRANS64.RED.A1T0 RZ, [R0+URZ], RZ ;  /* 0x000000ff00ff79a7 */ /* 0x0005e6000810043f */
.L_x_40:
[----:B------:R-:W-:Y:S05]  /*3540*/  BSYNC B0 ;  /* 0x0000000000007941 */ /* 0x000fea0003800000 */
.L_x_39:
[----:B------:R-:W-:Y:S05]  /*3550*/  @P1 BRA `(.L_x_37) ;  /* 0x0000000000041947 */ /* 0x000fea0003800000 */
[----:B------:R-:W-:Y:S01]  /*3560*/  BPT.TRAP 0x1 ;  /* 0x000000040000795c */ /* 0x000fe20000300000 */
.L_x_37:
[----:B------:R-:W-:Y:S01]  /*3570*/  UIADD3 UR6, UR50, 0x100, URZ ;  /* 0x0000010032067890 */ /* 0x000fe2000fffe03f */
[----:B------:R-:W-:Y:S01]  /*3580*/  R2UR UR46, R3 ;  /* 0x00000000032e72ca */ /* 0x000fe200000e0000 */
[----:B------:R-:W-:Y:S01]  /*3590*/  UIADD3 UR51, UR49, UR4, URZ ;  /* 0x0000000431337290 */ /* 0x000fe2000fffe03f */
[----:B------:R-:W-:Y:S01]  /*35a0*/  R2UR UR45, R7 ;  /* 0x00000000072d72ca */ /* 0x000fe200000e0000 */
[----:B------:R-:W-:Y:S02]  /*35b0*/  UISETP.GE.U32.AND UP1, UPT, UR49, 0xa, UPT ;  /* 0x0000000a3100788c */ /* 0x000fe4000bf26070 */
[----:B------:R-:W-:Y:S02]  /*35c0*/  ULOP3.LUT UP2, URZ, UR6, 0x9f, URZ, 0xc0, !UPT ;  /* 0x0000009f063f7892 */ /* 0x000fe4000f84c03f */
[----:B------:R-:W-:-:S04]  /*35d0*/  UISETP.GT.U32.AND UP0, UPT, UR51, 0x9, UPT ;  /* 0x000000093300788c */ /* 0x000fc8000bf04070 */
[----:B------:R-:W-:Y:S01]  /*35e0*/  UISETP.LT.U32.AND UP0, UPT, UR49, 0xa, UP0 ;  /* 0x0000000a3100788c */ /* 0x000fe20008701070 */
[----:B------:R-:W-:Y:S01]  /*35f0*/  PLOP3.LUT P0, PT, PT, PT, UP2, 0x80, 0x0 ;  /* 0x000000000000781c */ /* 0x000fe20003f0f028 */
[----:B------:R-:W-:Y:S02]  /*3600*/  USHF.L.U32 UR46, UR46, 0x8, URZ ;  /* 0x000000082e2e7899 */ /* 0x000fe4000800063f */
[----:B------:R-:W-:Y:S02]  /*3610*/  @UP1 UIMAD.WIDE.U32 UR4, UR51, -0x33333333, URZ ;  /* 0xcccccccd330418a5 */ /* 0x000fe4000f8e003f */
[----:B------:R-:W-:Y:S02]  /*3620*/  USEL UR6, URZ, 0x1, !UP0 ;  /* 0x000000013f067887 */ /* 0x000fe4000c000000 */
[----:B------:R-:W-:Y:S02]  /*3630*/  @UP1 USHF.R.U32.HI UR4, URZ, 0x3, UR5 ;  /* 0x000000033f041899 */ /* 0x000fe40008011605 */
[----:B------:R-:W-:-:S02]  /*3640*/  ULOP3.LUT UR48, UR48, UR6, URZ, 0x3c, !UPT ;  /* 0x0000000630307292 */ /* 0x000fc4000f8e3c3f */
[----:B------:R-:W-:Y:S02]  /*3650*/  USHF.L.U32 UR45, UR45, 0x6, URZ ;  /* 0x000000062d2d7899 */ /* 0x000fe4000800063f */
[----:B------:R-:W-:Y:S01]  /*3660*/  @UP1 ULOP3.LUT UR48, UR48, 0x1, UR4, 0x78, !UPT ;  /* 0x0000000130301892 */ /* 0x000fe2000f8e7804 */
[----:B------:R-:W-:Y:S11]  /*3670*/  @!P0 BRA `(.L_x_41) ;  /* 0x0000000000408947 */ /* 0x000ff60003800000 */
[----:B--2---:R-:W-:Y:S01]  /*3680*/  MOV R0, 0x0 ;  /* 0x0000000000007802 */ /* 0x004fe20000000f00 */
[----:B------:R-:W-:Y:S01]  /*3690*/  ULDC.64 UR4, c[0x4][0x70] ;  /* 0x01001c0000047ab9 */ /* 0x000fe20000000a00 */
[----:B------:R-:W-:Y:S01]  /*36a0*/  ULDC.64 UR6, c[0x4][0x8] ;  /* 0x0100020000067ab9 */ /* 0x000fe20000000a00 */
[----:B------:R-:W-:Y:S01]  /*36b0*/  IMAD.U32 R4, RZ, RZ, UR4 ;  /* 0x00000004ff047e24 */ /* 0x000fe2000f8e00ff */
[----:B------:R2:W3:Y:S01]  /*36c0*/  LDC.64 R14, c[0x4][R0] ;  /* 0x01000000000e7b82 */ /* 0x0004e20000000a00 */
[----:B------:R-:W-:Y:S01]  /*36d0*/  IMAD.U32 R5, RZ, RZ, UR5 ;  /* 0x00000005ff057e24 */ /* 0x000fe2000f8e00ff */
[----:B------:R-:W-:Y:S01]  /*36e0*/  ULDC.64 UR4, c[0x4][0x78] ;  /* 0x01001e0000047ab9 */ /* 0x000fe20000000a00 */
[----:B------:R-:W-:Y:S01]  /*36f0*/  IMAD.U32 R10, RZ, RZ, UR6 ;  /* 0x00000006ff0a7e24 */ /* 0x000fe2000f8e00ff */
[----:B------:R-:W-:Y:S01]  /*3700*/  MOV R6, UR4 ;  /* 0x0000000400067c02 */ /* 0x000fe20008000f00 */
[----:B------:R-:W-:Y:S02]  /*3710*/  IMAD.U32 R7, RZ, RZ, UR5 ;  /* 0x00000005ff077e24 */ /* 0x000fe4000f8e00ff */
[----:B------:R-:W-:-:S02]  /*3720*/  IMAD.U32 R11, RZ, RZ, UR7 ;  /* 0x00000007ff0b7e24 */ /* 0x000fc4000f8e00ff */
[----:B------:R-:W-:Y:S02]  /*3730*/  IMAD.MOV.U32 R8, RZ, RZ, 0x70 ;  /* 0x00000070ff087424 */ /* 0x000fe400078e00ff */
[----:B------:R-:W-:Y:S02]  /*3740*/  IMAD.MOV.U32 R12, RZ, RZ, 0x1 ;  /* 0x00000001ff0c7424 */ /* 0x000fe400078e00ff */
[----:B--2---:R-:W-:-:S07]  /*3750*/  IMAD.MOV.U32 R13, RZ, RZ, RZ ;  /* 0x000000ffff0d7224 */ /* 0x004fce00078e00ff */
[----:B------:R-:W-:-:S07]  /*3760*/  LEPC R20, `(.L_x_41) ;  /* 0x000000001014794e */ /* 0x000fce0000000000 */
[----:B-1-3-5:R-:W-:Y:S05]  /*3770*/  CALL.ABS.NOINC R14 ;  /* 0x000000000e007343 */ /* 0x02afea0003c00000 */
.L_x_41:
[----:B------:R-:W-:-:S04]  /*3780*/  UIADD3 UR4, UR50, 0x4100, URZ ;  /* 0x0000410032047890 */ /* 0x000fc8000fffe03f */
[----:B------:R-:W-:-:S06]  /*3790*/  ULOP3.LUT UP0, URZ, UR4, 0x9f, URZ, 0xc0, !UPT ;  /* 0x0000009f043f7892 */ /* 0x000fcc000f80c03f */
[----:B------:R-:W-:-:S13]  /*37a0*/  PLOP3.LUT P0, PT, PT, PT, UP0, 0x80, 0x0 ;  /* 0x000000000000781c */ /* 0x000fda0003f0f008 */
[----:B------:R-:W-:Y:S05]  /*37b0*/  @!P0 BRA `(.L_x_42) ;  /* 0x0000000000408947 */ /* 0x000fea0003800000 */
[----:B--2---:R-:W-:Y:S01]  /*37c0*/  MOV R0, 0x0 ;  /* 0x0000000000007802 */ /* 0x004fe20000000f00 */
[----:B------:R-:W-:Y:S01]  /*37d0*/  ULDC.64 UR4, c[0x4][0x70] ;  /* 0x01001c0000047ab9 */ /* 0x000fe20000000a00 */
[----:B------:R-:W-:Y:S01]  /*37e0*/  ULDC.64 UR6, c[0x4][0x78] ;  /* 0x01001e0000067ab9 */ /* 0x000fe20000000a00 */
[----:B------:R-:W-:Y:S01]  /*37f0*/  MOV R4, UR4 ;  /* 0x0000000400047c02 */ /* 0x000fe20008000f00 */
[----:B------:R2:W3:Y:S01]  /*3800*/  LDC.64 R14, c[0x4][R0] ;  /* 0x01000000000e7b82 */ /* 0x0004e20000000a00 */
[----:B------:R-:W-:Y:S01]  /*3810*/  IMAD.U32 R5, RZ, RZ, UR5 ;  /* 0x00000005ff057e24 */ /* 0x000fe2000f8e00ff */
[----:B------:R-:W-:Y:S01]  /*3820*/  ULDC.64 UR4, c[0x4][0x10] ;  /* 0x0100040000047ab9 */ /* 0x000fe20000000a00 */
[----:B------:R-:W-:Y:S01]  /*3830*/  IMAD.U32 R6, RZ, RZ, UR6 ;  /* 0x00000006ff067e24 */ /* 0x000fe2000f8e00ff */
[----:B------:R-:W-:Y:S01]  /*3840*/  MOV R12, 0x1 ;  /* 0x00000001000c7802 */ /* 0x000fe20000000f00 */
[----:B------:R-:W-:Y:S02]  /*3850*/  IMAD.U32 R7, RZ, RZ, UR7 ;  /* 0x00000007ff077e24 */ /* 0x000fe4000f8e00ff */
[----:B------:R-:W-:-:S02]  /*3860*/  IMAD.U32 R10, RZ, RZ, UR4 ;  /* 0x00000004ff0a7e24 */ /* 0x000fc4000f8e00ff */
[----:B------:R-:W-:Y:S02]  /*3870*/  IMAD.U32 R11, RZ, RZ, UR5 ;  /* 0x00000005ff0b7e24 */ /* 0x000fe4000f8e00ff */
[----:B------:R-:W-:Y:S02]  /*3880*/  IMAD.MOV.U32 R8, RZ, RZ, 0x70 ;  /* 0x00000070ff087424 */ /* 0x000fe400078e00ff */
[----:B--2---:R-:W-:-:S07]  /*3890*/  IMAD.MOV.U32 R13, RZ, RZ, RZ ;  /* 0x000000ffff0d7224 */ /* 0x004fce00078e00ff */
[----:B------:R-:W-:-:S07]  /*38a0*/  LEPC R20, `(.L_x_42) ;  /* 0x000000001014794e */ /* 0x000fce0000000000 */
[----:B-1-3-5:R-:W-:Y:S05]  /*38b0*/  CALL.ABS.NOINC R14 ;  /* 0x000000000e007343 */ /* 0x02afea0003c00000 */
.L_x_42:
[----:B------:R-:W3:Y:S02]  /*38c0*/  LDC.64 R8, c[0x0][0x590] ;  /* 0x00016400ff087b82 */ /* 0x000ee40000000a00 */
[----:B---3--:R-:W-:-:S04]  /*38d0*/  ISETP.NE.U32.AND P0, PT, R8, RZ, PT ;  /* 0x000000ff0800720c */ /* 0x008fc80003f05070 */
[----:B------:R-:W-:-:S13]  /*38e0*/  ISETP.NE.AND.EX P0, PT, R9, RZ, PT, P0 ;  /* 0x000000ff0900720c */ /* 0x000fda0003f05300 */
[----:B------:R-:W-:Y:S05]  /*38f0*/  @!P0 BRA `(.L_x_43) ;  /* 0x0000000000348947 */ /* 0x000fea0003800000 */
[----:B------:R-:W-:Y:S02]  /*3900*/  ULDC.64 UR4, c[0x0][0x588] ;  /* 0x0001620000047ab9 */ /* 0x000fe40000000a00 */
[----:B------:R-:W-:-:S04]  /*3910*/  ISETP.NE.U32.AND P1, PT, RZ, UR4, PT ;  /* 0x00000004ff007c0c */ /* 0x000fc8000bf25070 */
[----:B------:R-:W-:-:S13]  /*3920*/  ISETP.NE.AND.EX P1, PT, RZ, UR5, PT, P1 ;  /* 0x00000005ff007c0c */ /* 0x000fda000bf25310 */
[----:B------:R-:W-:Y:S05]  /*3930*/  @!P1 BRA `(.L_x_44) ;  /* 0x0000000000189947 */ /* 0x000fea0003800000 */
[----:B------:R-:W3:Y:S01]  /*3940*/  LDC.64 R4, c[0x0][0x588] ;  /* 0x00016200ff047b82 */ /* 0x000ee20000000a00 */
[----:B------:R-:W-:-:S04]  /*3950*/  IMAD R3, R8, UR47, RZ ;  /* 0x0000002f08037c24 */ /* 0x000fc8000f8e02ff */
[----:B---3--:R-:W-:-:S05]  /*3960*/  IMAD.WIDE R4, R3, 0x4, R4 ;  /* 0x0000000403047825 */ /* 0x008fca00078e0204 */
[----:B-----5:R3:W5:Y:S01]  /*3970*/  LDG.E R90, desc[UR40][R4.64] ;  /* 0x00000028045a7981 */ /* 0x020762000c1e1900 */
[----:B------:R-:W-:Y:S01]  /*3980*/  IMAD.MOV.U32 R88, RZ, RZ, 0x1 ;  /* 0x00000001ff587424 */ /* 0x000fe200078e00ff */
[----:B------:R-:W-:Y:S06]  /*3990*/  BRA `(.L_x_43) ;  /* 0x00000000000c7947 */ /* 0x000fec0003800000 */
.L_x_44:
[----:B------:R-:W-:Y:S01]  /*39a0*/  ULDC UR4, c[0x0][0x580] ;  /* 0x0001600000047ab9 */ /* 0x000fe20000000800 */
[----:B------:R-:W-:Y:S02]  /*39b0*/  IMAD.MOV.U32 R88, RZ, RZ, 0x1 ;  /* 0x00000001ff587424 */ /* 0x000fe400078e00ff */
[----:B-----5:R-:W-:-:S07]  /*39c0*/  IMAD.U32 R90, RZ, RZ, UR4 ;  /* 0x00000004ff5a7e24 */ /* 0x020fce000f8e00ff */
.L_x_43:
[----:B------:R-:W4:Y:S02]  /*39d0*/  LDC.64 R6, c[0x0][0x5b0] ;  /* 0x00016c00ff067b82 */ /* 0x000f240000000a00 */
[----:B----4-:R-:W-:-:S04]  /*39e0*/  ISETP.NE.U32.AND P1, PT, R6, RZ, PT ;  /* 0x000000ff0600720c */ /* 0x010fc80003f25070 */
[----:B------:R-:W-:-:S13]  /*39f0*/  ISETP.NE.AND.EX P1, PT, R7, RZ, PT, P1 ;  /* 0x000000ff0700720c */ /* 0x000fda0003f25310 */
[----:B------:R-:W-:Y:S05]  /*3a00*/  @!P1 BRA `(.L_x_45) ;  /* 0x00000000002c9947 */ /* 0x000fea0003800000 */
[----:B------:R-:W-:Y:S02]  /*3a10*/  ULDC.64 UR4, c[0x0][0x5a8] ;  /* 0x00016a0000047ab9 */ /* 0x000fe40000000a00 */
[----:B------:R-:W-:-:S04]  /*3a20*/  ISETP.NE.U32.AND P1, PT, RZ, UR4, PT ;  /* 0x00000004ff007c0c */ /* 0x000fc8000bf25070 */
[----:B------:R-:W-:-:S13]  /*3a30*/  ISETP.NE.AND.EX P1, PT, RZ, UR5, PT, P1 ;  /* 0x00000005ff007c0c */ /* 0x000fda000bf25310 */
[----:B------:R-:W-:Y:S05]  /*3a40*/  @!P1 BRA `(.L_x_46) ;  /* 0x0000000000149947 */ /* 0x000fea0003800000 */
[----:B---3--:R-:W3:Y:S01]  /*3a50*/  LDC.64 R4, c[0x0][0x5a8] ;  /* 0x00016a00ff047b82 */ /* 0x008ee20000000a00 */
[----:B------:R-:W-:-:S04]  /*3a60*/  IMAD R3, R6, UR47, RZ ;  /* 0x0000002f06037c24 */ /* 0x000fc8000f8e02ff */
[----:B---3--:R-:W-:-:S05]  /*3a70*/  IMAD.WIDE R4, R3, 0x4, R4 ;  /* 0x0000000403047825 */ /* 0x008fca00078e0204 */
[----:B-1---5:R4:W5:Y:S01]  /*3a80*/  LDG.E R91, desc[UR40][R4.64] ;  /* 0x00000028045b7981 */ /* 0x022962000c1e1900 */
[----:B------:R-:W-:Y:S05]  /*3a90*/  BRA `(.L_x_45) ;  /* 0x0000000000087947 */ /* 0x000fea0003800000 */
.L_x_46:
[----:B------:R-:W-:Y:S02]  /*3aa0*/  ULDC UR4, c[0x0][0x5a0] ;  /* 0x0001680000047ab9 */ /* 0x000fe40000000800 */
[----:B-1---5:R-:W-:-:S07]  /*3ab0*/  IMAD.U32 R91, RZ, RZ, UR4 ;  /* 0x00000004ff5b7e24 */ /* 0x022fce000f8e00ff */
.L_x_45:
[----:B------:R-:W-:Y:S01]  /*3ac0*/  ULDC.64 UR4, c[0x0][0x588] ;  /* 0x0001620000047ab9 */ /* 0x000fe20000000a00 */
[----:B------:R-:W-:Y:S01]  /*3ad0*/  ISETP.NE.U32.AND P1, PT, R8, RZ, PT ;  /* 0x000000ff0800720c */ /* 0x000fe20003f25070 */
[----:B------:R-:W-:Y:S02]  /*3ae0*/  UISETP.NE.U32.AND UP0, UPT, UR4, URZ, UPT ;  /* 0x0000003f0400728c */ /* 0x000fe4000bf05070 */
[----:B------:R-:W-:Y:S02]  /*3af0*/  ISETP.NE.U32.AND P4, PT, RZ, UR4, PT ;  /* 0x00000004ff007c0c */ /* 0x000fe4000bf85070 */
[----:B------:R-:W-:Y:S01]  /*3b00*/  ISETP.NE.AND.EX P1, PT, R9, RZ, PT, P1 ;  /* 0x000000ff0900720c */ /* 0x000fe20003f25310 */
[----:B------:R-:W-:Y:S02]  /*3b10*/  UISETP.NE.AND.EX UP0, UPT, UR5, URZ, UPT, UP0 ;  /* 0x0000003f0500728c */ /* 0x000fe4000bf05300 */
[----:B------:R-:W-:Y:S02]  /*3b20*/  ISETP.NE.AND.EX P4, PT, RZ, UR5, PT, P4 ;  /* 0x00000005ff007c0c */ /* 0x000fe4000bf85340 */
[----:B------:R-:W-:-:S02]  /*3b30*/  PLOP3.LUT P3, PT, PT, PT, PT, 0x8, 0x0 ;  /* 0x000000000000781c */ /* 0x000fc40003f6e170 */
[----:B------:R-:W-:-:S04]  /*3b40*/  PLOP3.LUT P2, PT, PT, PT, UP0, 0x80, 0x0 ;  /* 0x000000000000781c */ /* 0x000fc80003f4f008 */
[----:B------:R-:W-:-:S05]  /*3b50*/  PLOP3.LUT P2, PT, P2, PT, PT, 0x8, 0x0 ;  /* 0x000000000000781c */ /* 0x000fca000174e170 */
[----:B------:R-:W-:Y:S08]  /*3b60*/  @P4 BRA P1, `(.L_x_47) ;  /* 0x0000000000244947 */ /* 0x000ff00000800000 */
[----:B------:R-:W-:Y:S04]  /*3b70*/  BSSY B0, `(.L_x_47) ;  /* 0x0000008000007945 */ /* 0x000fe80003800000 */
[----:B------:R-:W-:Y:S05]  /*3b80*/  @!P0 BRA `(.L_x_48) ;  /* 0x0000000000148947 */ /* 0x000fea0003800000 */
[----:B------:R-:W-:Y:S02]  /*3b90*/  LOP3.LUT P1, RZ, R88, 0xff, RZ, 0xc0, !PT ;  /* 0x000000ff58ff7812 */ /* 0x000fe4000782c0ff */
[----:B------:R-:W-:-:S11]  /*3ba0*/  PLOP3.LUT P3, PT, P2, PT, PT, 0x80, 0x0 ;  /* 0x000000000000781c */ /* 0x000fd6000176f070 */
[----:B------:R-:W-:Y:S05]  /*3bb0*/  @!P1 BRA `(.L_x_49) ;  /* 0x00000000000c9947 */ /* 0x000fea0003800000 */
[----:B-----5:R-:W-:Y:S01]  /*3bc0*/  FSETP.EQ.AND P3, PT, R90, RZ, PT ;  /* 0x000000ff5a00720b */ /* 0x020fe20003f62000 */
[----:B------:R-:W-:-:S12]  /*3bd0*/  BRA `(.L_x_49) ;  /* 0x0000000000047947 */ /* 0x000fd80003800000 */
.L_x_48:
[----:B-----5:R-:W-:-:S13]  /*3be0*/  FSETP.EQ.AND P3, PT, R90, RZ, PT ;  /* 0x000000ff5a00720b */ /* 0x020fda0003f62000 */
.L_x_49:
[----:B------:R-:W-:Y:S05]  /*3bf0*/  BSYNC B0 ;  /* 0x0000000000007941 */ /* 0x000fea0003800000 */
.L_x_47:
[----:B------:R-:W-:Y:S04]  /*3c00*/  BSSY B0, `(.L_x_50) ;  /* 0x0000007000007945 */ /* 0x000fe80003800000 */
[----:B------:R-:W-:Y:S05]  /*3c10*/  @!P0 BRA `(.L_x_51) ;  /* 0x0000000000108947 */ /* 0x000fea0003800000 */
[----:B------:R-:W-:-:S13]  /*3c20*/  LOP3.LUT P0, RZ, R88, 0xff, RZ, 0xc0, !PT ;  /* 0x000000ff58ff7812 */ /* 0x000fda000780c0ff */
[----:B------:R-:W-:Y:S05]  /*3c30*/  @!P0 BRA `(.L_x_52) ;  /* 0x00000000000c8947 */ /* 0x000fea0003800000 */
[----:B-----5:R-:W-:Y:S01]  /*3c40*/  FSETP.EQ.AND P2, PT, R90, RZ, PT ;  /* 0x000000ff5a00720b */ /* 0x020fe20003f42000 */
[----:B------:R-:W-:-:S12]  /*3c50*/  BRA `(.L_x_52) ;  /* 0x0000000000047947 */ /* 0x000fd80003800000 */
.L_x_51:
[----:B-----5:R-:W-:-:S13]  /*3c60*/  FSETP.EQ.AND P2, PT, R90, RZ, PT ;  /* 0x000000ff5a00720b */ /* 0x020fda0003f42000 */
.L_x_52:
[----:B------:R-:W-:Y:S05]  /*3c70*/  BSYNC B0 ;  /* 0x0000000000007941 */ /* 0x000fea0003800000 */
.L_x_50:
[----:B------:R-:W-:Y:S01]  /*3c80*/  BSSY B0, `(.L_x_53) ;  /* 0x0000041000007945 */ /* 0x000fe20003800000 */
[----:B---34-:R-:W-:Y:S01]  /*3c90*/  CS2R R4, SRZ ;  /* 0x0000000000047805 */ /* 0x018fe2000001ff00 */
[----:B------:R-:W-:Y:S01]  /*3ca0*/  IMAD.MOV.U32 R3, RZ, RZ, RZ ;  /* 0x000000ffff037224 */ /* 0x000fe200078e00ff */
[----:B--2---:R-:W-:Y:S01]  /*3cb0*/  MOV R0, RZ ;  /* 0x000000ff00007202 */ /* 0x004fe20000000f00 */
[----:B------:R-:W-:Y:S06]  /*3cc0*/  @P3 BRA `(.L_x_54) ;  /* 0x0000000000f03947 */ /* 0x000fec0003800000 */
[----:B------:R-:W-:-:S13]  /*3cd0*/  ISETP.NE.AND P1, PT, R89, 0x3, PT ;  /* 0x000000035900780c */ /* 0x000fda0003f25270 */
[----:B------:R-:W-:Y:S05]  /*3ce0*/  @!P1 BRA `(.L_x_55) ;  /* 0x0000000000049947 */ /* 0x000fea0003800000 */
[----:B------:R-:W-:Y:S01]  /*3cf0*/  BPT.TRAP 0x1 ;  /* 0x000000040000795c */ /* 0x000fe20000300000 */
.L_x_55:
[----:B------:R-:W-:Y:S01]  /*3d00*/  LEA R13, R93, UR50, 0x3 ;  /* 0x000000325d0d7c11 */ /* 0x000fe2000f8e18ff */
[----:B------:R-:W-:Y:S01]  /*3d10*/  BSSY B1, `(.L_x_56) ;  /* 0x0000005000017945 */ /* 0x000fe20003800000 */
[----:B------:R-:W-:Y:S02]  /*3d20*/  SHF.L.U32 R0, R92, 0x1f, RZ ;  /* 0x0000001f5c007819 */ /* 0x000fe400000006ff */
[----:B------:R-:W-:Y:S02]  /*3d30*/  CS2R R4, SRZ ;  /* 0x0000000000047805 */ /* 0x000fe4000001ff00 */
[----:B------:R-:W2:Y:S02]  /*3d40*/  SYNCS.PHASECHK.TRANS64.TRYWAIT P0, [R13+URZ+0xa0], R0 ;  /* 0x0000a0000d0075a7 */ /* 0x000ea4000800017f */
[----:B--2---:R-:W-:Y:S05]  /*3d50*/  @!P0 BRA `(.L_x_57) ;  /* 0x0000005400d48947 */ /* 0x004fea0003800000 */
.L_x_178:
[----:B------:R-:W-:Y:S05]  /*3d60*/  BSYNC B1 ;  /* 0x0000000000017941 */ /* 0x000fea0003800000 */
.L_x_56:
[----:B------:R-:W-:Y:S01]  /*3d70*/  BSSY B1, `(.L_x_58) ;  /* 0x0000020000017945 */ /* 0x000fe20003800000 */
[----:B------:R-:W-:Y:S02]  /*3d80*/  IMAD.MOV.U32 R3, RZ, RZ, RZ ;  /* 0x000000ffff037224 */ /* 0x000fe400078e00ff */
[----:B--2---:R-:W-:Y:S01]  /*3d90*/  IMAD.MOV.U32 R0, RZ, RZ, RZ ;  /* 0x000000ffff007224 */ /* 0x004fe200078e00ff */
[----:B------:R-:W-:Y:S06]  /*3da0*/  @P2 BRA `(.L_x_59) ;  /* 0x0000000000702947 */ /* 0x000fec0003800000 */
[C---:B------:R-:W-:Y:S02]  /*3db0*/  IMAD.SHL.U32 R0, R18.reuse, 0x10, RZ ;  /* 0x0000001012007824 */ /* 0x040fe400078e00ff */
[C---:B------:R-:W-:Y:S02]  /*3dc0*/  IMAD.SHL.U32 R3, R18.reuse, 0x2, RZ ;  /* 0x0000000212037824 */ /* 0x040fe400078e00ff */
[----:B------:R-:W-:Y:S01]  /*3dd0*/  IMAD.SHL.U32 R5, R18, 0x8, RZ ;  /* 0x0000000812057824 */ /* 0x000fe200078e00ff */
[----:B------:R-:W-:-:S04]  /*3de0*/  LOP3.LUT R0, R0, 0xe00, RZ, 0xc0, !PT ;  /* 0x00000e0000007812 */ /* 0x000fc800078ec0ff */
[----:B------:R-:W-:Y:S02]  /*3df0*/  LOP3.LUT R7, R5, 0x80, RZ, 0xc0, !PT ;  /* 0x0000008005077812 */ /* 0x000fe400078ec0ff */
[----:B------:R-:W-:Y:S02]  /*3e00*/  LOP3.LUT R0, R0, 0x6, R3, 0xf8, !PT ;  /* 0x0000000600007812 */ /* 0x000fe400078ef803 */
[--C-:B------:R-:W-:Y:S02]  /*3e10*/  LOP3.LUT R7, R7, 0x10, R18.reuse, 0xf8, !PT ;  /* 0x0000001007077812 */ /* 0x100fe400078ef812 */
[----:B------:R-:W-:Y:S02]  /*3e20*/  LOP3.LUT R0, R0, 0x60, R5, 0xf8, !PT ;  /* 0x0000006000007812 */ /* 0x000fe400078ef805 */
[----:B------:R-:W-:Y:S02]  /*3e30*/  SHF.R.U32.HI R3, RZ, 0x4, R18 ;  /* 0x00000004ff037819 */ /* 0x000fe40000011612 */
[----:B------:R-:W-:-:S02]  /*3e40*/  LOP3.LUT R0, R0, R7, RZ, 0xfc, !PT ;  /* 0x0000000700007212 */ /* 0x000fc400078efcff */
[----:B------:R-:W-:-:S03]  /*3e50*/  LOP3.LUT P0, RZ, R3, 0x1, RZ, 0xc0, !PT ;  /* 0x0000000103ff7812 */ /* 0x000fc6000780c0ff */
[----:B------:R-:W-:-:S05]  /*3e60*/  IMAD R0, R93, 0x1000, R0 ;  /* 0x000010005d007824 */ /* 0x000fca00078e0200 */
[----:B------:R-:W-:Y:S01]  /*3e70*/  IADD3 R3, R0, UR50, RZ ;  /* 0x0000003200037c10 */ /* 0x000fe2000fffe0ff */
[----:B------:R-:W-:Y:S04]  /*3e80*/  LDS.U16 R5, [R0+UR50+0x208] ;  /* 0x0002083200057984 */ /* 0x000fe80008000400 */
[C---:B------:R-:W-:Y:S01]  /*3e90*/  VIADD R4, R3.reuse, 0x100 ;  /* 0x0000010003047836 */ /* 0x040fe20000000000 */
[----:B------:R-:W-:Y:S01]  /*3ea0*/  LDS.U16 R6, [R0+UR50+0x108] ;  /* 0x0001083200067984 */ /* 0x000fe20008000400 */
[----:B------:R-:W-:Y:S02]  /*3eb0*/  VIADD R7, R3, 0x110 ;  /* 0x0000011003077836 */ /* 0x000fe40000000000 */
[----:B------:R-:W-:Y:S01]  /*3ec0*/  @P0 VIADD R7, R4, 0xfffffff0 ;  /* 0xfffffff004070836 */ /* 0x000fe20000000000 */
[----:B------:R-:W-:Y:S04]  /*3ed0*/  LDS.U16 R3, [R0+UR50+0x200] ;  /* 0x0002003200037984 */ /* 0x000fe80008000400 */
[----:B------:R-:W2:Y:S04]  /*3ee0*/  LDS.U16 R4, [R0+UR50+0x100] ;  /* 0x0001003200047984 */ /* 0x000ea80008000400 */
[----:B------:R-:W-:Y:S04]  /*3ef0*/  LDS.U16 R8, [R7+0x100] ;  /* 0x0001000007087984 */ /* 0x000fe80000000400 */
[----:B------:R-:W3:Y:S04]  /*3f00*/  LDS.U16 R9, [R7] ;  /* 0x0000000007097984 */ /* 0x000ee80000000400 */
[----:B------:R-:W-:Y:S04]  /*3f10*/  LDS.U16 R10, [R7+0x108] ;  /* 0x00010800070a7984 */ /* 0x000fe80000000400 */
[----:B------:R-:W4:Y:S01]  /*3f20*/  LDS.U16 R11, [R7+0x8] ;  /* 0x00000800070b7984 */ /* 0x000f220000000400 */
[----:B--2---:R-:W-:-:S02]  /*3f30*/  PRMT R0, R4, 0x5410, R3 ;  /* 0x0000541004007816 */ /* 0x004fc40000000003 */
[----:B------:R-:W-:Y:S02]  /*3f40*/  PRMT R3, R6, 0x5410, R5 ;  /* 0x0000541006037816 */ /* 0x000fe40000000005 */
[----:B---3--:R-:W-:Y:S02]  /*3f50*/  PRMT R4, R9, 0x5410, R8 ;  /* 0x0000541009047816 */ /* 0x008fe40000000008 */
[----:B----4-:R-:W-:-:S07]  /*3f60*/  PRMT R5, R11, 0x5410, R10 ;  /* 0x000054100b057816 */ /* 0x010fce000000000a */
.L_x_59:
[----:B------:R-:W-:Y:S05]  /*3f70*/  BSYNC B1 ;  /* 0x0000000000017941 */ /* 0x000fea0003800000 */
.L_x_58:
[----:B------:R-:W-:Y:S01]  /*3f80*/  @!PT LDS RZ, [RZ] ;  /* 0x00000000fffff984 */ /* 0x000fe20000000800 */
[----:B------:R-:W-:Y:S01]  /*3f90*/  @!PT LDS RZ, [RZ] ;  /* 0x00000000fffff984 */ /* 0x000fe20000000800 */
[----:B------:R-:W-:Y:S01]  /*3fa0*/  @!PT LDS RZ, [RZ] ;  /* 0x00000000fffff984 */ /* 0x000fe20000000800 */
[----:B------:R-:W-:Y:S01]  /*3fb0*/  @!PT LDS RZ, [RZ] ;  /* 0x00000000fffff984 */ /* 0x000fe20000000800 */
[----:B------:R2:W-:Y:S06]  /*3fc0*/  MEMBAR.ALL.CTA ;  /* 0x0000000000007992 */ /* 0x0005ec0000008000 */
[----:B--2---:R-:W2:Y:S01]  /*3fd0*/  FENCE.VIEW.ASYNC.S ;  /* 0x00000000000073c6 */ /* 0x004ea20000000000 */
[----:B------:R-:W-:Y:S05]  /*3fe0*/  @!P1 BRA `(.L_x_60) ;  /* 0x0000000000049947 */ /* 0x000fea0003800000 */
[----:B------:R-:W-:Y:S01]  /*3ff0*/  BPT.TRAP 0x1 ;  /* 0x000000040000795c */ /* 0x000fe20000300000 */
.L_x_60:
[----:B------:R-:W3:Y:S01]  /*4000*/  S2R R7, SR_CgaCtaId ;  /* 0x0000000000077919 */ /* 0x000ee20000008800 */
[----:B------:R-:W-:Y:S02]  /*4010*/  VIADD R6, R13, 0xc0 ;  /* 0x000000c00d067836 */ /* 0x000fe40000000000 */
[----:B------:R-:W-:-:S05]  /*4020*/  VIADD R93, R93, 0x1 ;  /* 0x000000015d5d7836 */ /* 0x000fca0000000000 */
[----:B------:R-:W-:-:S04]  /*4030*/  ISETP.NE.AND P0, PT, R93, 0x4, PT ;  /* 0x000000045d00780c */ /* 0x000fc80003f05270 */
[----:B------:R-:W-:Y:S02]  /*4040*/  SEL R93, R93, RZ, P0 ;  /* 0x000000ff5d5d7207 */ /* 0x000fe40000000000 */
[----:B---3--:R-:W-:Y:S02]  /*4050*/  PRMT R6, R7, 0x654, R6 ;  /* 0x0000065407067816 */ /* 0x008fe40000000006 */
[----:B------:R-:W-:Y:S02]  /*4060*/  SEL R7, RZ, 0x1, P0 ;  /* 0x00000001ff077807 */ /* 0x000fe40000000000 */
[----:B--2---:R2:W-:Y:S02]  /*4070*/  SYNCS.ARRIVE.TRANS64.RED.A1T0 RZ, [R6+URZ], RZ ;  /* 0x000000ff06ff79a7 */ /* 0x0045e4000810043f */
[----:B------:R-:W-:-:S07]  /*4080*/  LOP3.LUT R92, R92, R7, RZ, 0x3c, !PT ;  /* 0x000000075c5c7212 */ /* 0x000fce00078e3cff */
.L_x_54:
[----:B------:R-:W-:Y:S05]  /*4090*/  BSYNC B0 ;  /* 0x0000000000007941 */ /* 0x000fea0003800000 */
.L_x_53:
[-C--:B--2---:R-:W-:Y:S01]  /*40a0*/  F2FP.F16.E4M3.UNPACK_B R6, R0.reuse ;  /* 0x00000000ff06723e */ /* 0x084fe200020006ff */
[C---:B-----5:R-:W-:Y:S01]  /*40b0*/  FMUL R157, R91.reuse, R157 ;  /* 0x0000009d5b9d7220 */ /* 0x060fe20000400000 */
[----:B------:R-:W-:Y:S01]  /*40c0*/  F2FP.F16.E4M3.UNPACK_B R7, R0.H1 ;  /* 0x00000000ff07723e */ /* 0x000fe200030006ff */
[C---:B------:R-:W-:Y:S01]  /*40d0*/  FMUL R154, R91.reuse, R154 ;  /* 0x0000009a5b9a7220 */ /* 0x040fe20000400000 */
[----:B------:R-:W-:Y:S01]  /*40e0*/  SHF.R.U32.HI R8, RZ, 0x4, R18 ;  /* 0x00000004ff087819 */ /* 0x000fe20000011612 */
[----:B------:R-:W-:Y:S02]  /*40f0*/  HADD2.F32 R9, -RZ, R6.H0_H0 ;  /* 0x20000006ff097230 */ /* 0x000fe40000004100 */
[----:B------:R-:W-:Y:S01]  /*4100*/  FMUL R13, R91, R156 ;  /* 0x0000009c5b0d7220 */ /* 0x000fe20000400000 */
[--C-:B------:R-:W-:Y:S01]  /*4110*/  HADD2.F32 R11, -RZ, R7.reuse.H0_H0 ;  /* 0x20000007ff0b7230 */ /* 0x100fe20000004100 */
[----:B------:R-:W-:Y:S01]  /*4120*/  LOP3.LUT P1, RZ, R8, 0x1, RZ, 0xc0, !PT ;  /* 0x0000000108ff7812 */ /* 0x000fe2000782c0ff */
[----:B------:R-:W-:-:S02]  /*4130*/  HADD2.F32 R7, -RZ, R7.H1_H1 ;  /* 0x30000007ff077230 */ /* 0x000fc40000004100 */
[C---:B------:R-:W-:Y:S01]  /*4140*/  FFMA R157, R90.reuse, R9, R157 ;  /* 0x000000095a9d7223 */ /* 0x040fe2000000009d */
[----:B------:R-:W-:Y:S02]  /*4150*/  HADD2.F32 R9, -RZ, R6.H1_H1 ;  /* 0x30000006ff097230 */ /* 0x000fe40000004100 */
[C---:B------:R-:W-:Y:S01]  /*4160*/  FMUL R8, R91.reuse, R155 ;  /* 0x0000009b5b087220 */ /* 0x040fe20000400000 */
[----:B------:R-:W-:Y:S01]  /*4170*/  F2FP.F16.E4M3.UNPACK_B R6, R3 ;  /* 0x00000003ff06723e */ /* 0x000fe200020006ff */
[C---:B------:R-:W-:Y:S01]  /*4180*/  FFMA R15, R90.reuse, R7, R154 ;  /* 0x000000075a0f7223 */ /* 0x040fe2000000009a */
[----:B------:R-:W-:Y:S01]  /*4190*/  F2FP.F16.E4M3.UNPACK_B R7, R3.H1 ;  /* 0x00000003ff07723e */ /* 0x000fe200030006ff */
[C---:B------:R-:W-:Y:S01]  /*41a0*/  FFMA R10, R90.reuse, R9, R13 ;  /* 0x000000095a0a7223 */ /* 0x040fe2000000000d */
[----:B------:R-:W-:Y:S01]  /*41b0*/  FFMA R12, R90, R11, R8 ;  /* 0x0000000b5a0c7223 */ /* 0x000fe20000000008 */
[--C-:B------:R-:W-:Y:S02]  /*41c0*/  HADD2.F32 R9, -RZ, R6.reuse.H0_H0 ;  /* 0x20000006ff097230 */ /* 0x100fe40000004100 */
[----:B------:R-:W-:Y:S01]  /*41d0*/  FMUL R153, R91, R153 ;  /* 0x000000995b997220 */ /* 0x000fe20000400000 */
[----:B------:R-:W-:-:S02]  /*41e0*/  HADD2.F32 R11, -RZ, R6.H1_H1 ;  /* 0x30000006ff0b7230 */ /* 0x000fc40000004100 */
[C---:B------:R-:W-:Y:S01]  /*41f0*/  FMUL R152, R91.reuse, R152 ;  /* 0x000000985b987220 */ /* 0x040fe20000400000 */
[--C-:B------:R-:W-:Y:S01]  /*4200*/  HADD2.F32 R13, -RZ, R7.reuse.H0_H0 ;  /* 0x20000007ff0d7230 */ /* 0x100fe20000004100 */
[----:B------:R-:W-:Y:S01]  /*4210*/  F2FP.F16.E4M3.UNPACK_B R6, R4 ;  /* 0x00000004ff06723e */ /* 0x000fe200020006ff */
[C---:B------:R-:W-:Y:S01]  /*4220*/  FMUL R8, R91.reuse, R151 ;  /* 0x000000975b087220 */ /* 0x040fe20000400000 */
[C---:B------:R-:W-:Y:S01]  /*4230*/  FFMA R153, R90.reuse, R9, R153 ;  /* 0x000000095a997223 */ /* 0x040fe20000000099 */
[C---:B------:R-:W-:Y:S01]  /*4240*/  FFMA R152, R90.reuse, R11, R152 ;  /* 0x0000000b5a987223 */ /* 0x040fe20000000098 */
[----:B------:R-:W-:Y:S02]  /*4250*/  HADD2.F32 R7, -RZ, R7.H1_H1 ;  /* 0x30000007ff077230 */ /* 0x000fe40000004100 */
[----:B------:R-:W-:Y:S01]  /*4260*/  FFMA R14, R90, R13, R8 ;  /* 0x0000000d5a0e7223 */ /* 0x000fe20000000008 */
[--C-:B------:R-:W-:Y:S02]  /*4270*/  HADD2.F32 R9, -RZ, R6.reuse.H0_H0 ;  /* 0x20000006ff097230 */ /* 0x100fe40000004100 */
[----:B------:R-:W-:Y:S01]  /*4280*/  FMUL R13, R91, R150 ;  /* 0x000000965b0d7220 */ /* 0x000fe20000400000 */
[----:B------:R-:W-:-:S02]  /*4290*/  HADD2.F32 R11, -RZ, R6.H1_H1 ;  /* 0x30000006ff0b7230 */ /* 0x000fc40000004100 */
[C---:B------:R-:W-:Y:S01]  /*42a0*/  FMUL R20, R91.reuse, R149 ;  /* 0x000000955b147220 */ /* 0x040fe20000400000 */
[----:B------:R-:W-:Y:S01]  /*42b0*/  F2FP.F16.E4M3.UNPACK_B R6, R4.H1 ;  /* 0x00000004ff06723e */ /* 0x000fe200030006ff */
[C---:B------:R-:W-:Y:S01]  /*42c0*/  FFMA R21, R90.reuse, R7, R13 ;  /* 0x000000075a157223 */ /* 0x040fe2000000000d */
[C---:B------:R-:W-:Y:S01]  /*42d0*/  FMUL R147, R91.reuse, R147 ;  /* 0x000000935b937220 */ /* 0x040fe20000400000 */
[C---:B------:R-:W-:Y:S01]  /*42e0*/  FFMA R20, R90.reuse, R9, R20 ;  /* 0x000000095a147223 */ /* 0x040fe20000000014 */
[C---:B------:R-:W-:Y:S01]  /*42f0*/  FMUL R144, R91.reuse, R144 ;  /* 0x000000905b907220 */ /* 0x040fe20000400000 */
[--C-:B------:R-:W-:Y:S02]  /*4300*/  HADD2.F32 R7, -RZ, R6.reuse.H0_H0 ;  /* 0x20000006ff077230 */ /* 0x100fe40000004100 */
[C---:B------:R-:W-:Y:S01]  /*4310*/  FMUL R148, R91.reuse, R148 ;  /* 0x000000945b947220 */ /* 0x040fe20000400000 */
[----:B------:R-:W-:Y:S01]  /*4320*/  HADD2.F32 R9, -RZ, R6.H1_H1 ;  /* 0x30000006ff097230 */ /* 0x000fe20000004100 */
[-C--:B------:R-:W-:Y:S01]  /*4330*/  F2FP.F16.E4M3.UNPACK_B R6, R5.reuse.H1 ;  /* 0x00000005ff06723e */ /* 0x080fe200030006ff */
[----:B------:R-:W-:Y:S01]  /*4340*/  FMUL R142, R91, R142 ;  /* 0x0000008e5b8e7220 */ /* 0x000fe20000400000 */
[----:B------:R-:W-:Y:S01]  /*4350*/  F2FP.F16.E4M3.UNPACK_B R8, R5 ;  /* 0x00000005ff08723e */ /* 0x000fe200020006ff */
[C---:B------:R-:W-:Y:S01]  /*4360*/  FFMA R147, R90.reuse, R7, R147 ;  /* 0x000000075a937223 */ /* 0x040fe20000000093 */
[C---:B------:R-:W-:Y:S01]  /*4370*/  FFMA R144, R90.reuse, R9, R144 ;  /* 0x000000095a907223 */ /* 0x040fe20000000090 */
[----:B------:R-:W-:Y:S01]  /*4380*/  FFMA R25, R90, R11, R148 ;  /* 0x0000000b5a197223 */ /* 0x000fe20000000094 */
[--C-:B------:R-:W-:Y:S01]  /*4390*/  HADD2.F32 R7, -RZ, R6.reuse.H0_H0 ;  /* 0x20000006ff077230 */ /* 0x100fe20000004100 */
[C---:B------:R-:W-:Y:S01]  /*43a0*/  SHF.L.U32 R24, R18.reuse, 0x1, RZ ;  /* 0x0000000112187819 */ /* 0x040fe200000006ff */
[----:B------:R-:W-:Y:S01]  /*43b0*/  HADD2.F32 R9, -RZ, R6.H1_H1 ;  /* 0x30000006ff097230 */ /* 0x000fe20000004100 */
[----:B------:R-:W-:Y:S01]  /*43c0*/  LOP3.LUT R6, R18, 0xff, RZ, 0xc0, !PT ;  /* 0x000000ff12067812 */ /* 0x000fe200078ec0ff */
[----:B------:R-:W-:-:S02]  /*43d0*/  HADD2.F32 R11, -RZ, R8.H0_H0 ;  /* 0x20000008ff0b7230 */ /* 0x000fc40000004100 */
[C---:B------:R-:W-:Y:S01]  /*43e0*/  FMUL R146, R91.reuse, R146 ;  /* 0x000000925b927220 */ /* 0x040fe20000400000 */
[----:B------:R-:W-:Y:S02]  /*43f0*/  HADD2.F32 R13, -RZ, R8.H1_H1 ;  /* 0x30000008ff0d7230 */ /* 0x000fe40000004100 */
[C---:B------:R-:W-:Y:S01]  /*4400*/  FMUL R8, R91.reuse, R143 ;  /* 0x0000008f5b087220 */ /* 0x040fe20000400000 */
[----:B------:R-:W-:Y:S02]  /*4410*/  VIADD R6, R6, 0x1f ;  /* 0x0000001f06067836 */ /* 0x000fe40000000000 */
[C---:B------:R-:W-:Y:S01]  /*4420*/  FFMA R142, R90.reuse, R9, R142 ;  /* 0x000000095a8e7223 */ /* 0x040fe2000000008e */
[----:B------:R-:W-:Y:S01]  /*4430*/  FMUL R145, R91, R145 ;  /* 0x000000915b917220 */ /* 0x000fe20000400000 */
[----:B------:R-:W-:Y:S01]  /*4440*/  FFMA R8, R90, R11, R8 ;  /* 0x0000000b5a087223 */ /* 0x000fe20000000008 */
[----:B------:R-:W-:Y:S01]  /*4450*/  IMAD.SHL.U32 R11, R18, 0x10, RZ ;  /* 0x00000010120b7824 */ /* 0x000fe200078e00ff */
[----:B------:R-:W-:Y:S01]  /*4460*/  ISETP.GT.U32.AND P0, PT, R6, 0x3e, PT ;  /* 0x0000003e0600780c */ /* 0x000fe20003f04070 */
[----:B------:R-:W-:-:S02]  /*4470*/  IMAD.SHL.U32 R6, R18, 0x8, RZ ;  /* 0x0000000812067824 */ /* 0x000fc400078e00ff */
[C---:B------:R-:W-:Y:S01]  /*4480*/  FFMA R13, R90.reuse, R13, R146 ;  /* 0x0000000d5a0d7223 */ /* 0x040fe20000000092 */
[----:B------:R-:W-:Y:S01]  /*4490*/  FFMA R7, R90, R7, R145 ;  /* 0x000000075a077223 */ /* 0x000fe20000000091 */
[----:B------:R-:W-:Y:S02]  /*44a0*/  LOP3.LUT R11, R11, 0xe00, RZ, 0xc0, !PT ;  /* 0x00000e000b0b7812 */ /* 0x000fe400078ec0ff */
[----:B------:R-:W-:Y:S02]  /*44b0*/  LOP3.LUT R9, R6, 0x80, RZ, 0xc0, !PT ;  /* 0x0000008006097812 */ /* 0x000fe400078ec0ff */
[----:B------:R-:W-:Y:S02]  /*44c0*/  LOP3.LUT R11, R11, 0x6, R24, 0xf8, !PT ;  /* 0x000000060b0b7812 */ /* 0x000fe400078ef818 */
[----:B------:R-:W-:Y:S02]  /*44d0*/  F2FP.SATFINITE.RELU.E4M3.F32.PACK_AB_MERGE_C R157, R10, R157, RZ ;  /* 0x0000009d0a9d723e */ /* 0x000fe400048078ff */
[----:B------:R-:W-:-:S02]  /*44e0*/  LOP3.LUT R6, R11, 0x60, R6, 0xf8, !PT ;  /* 0x000000600b067812 */ /* 0x000fc400078ef806 */
[----:B------:R-:W-:Y:S01]  /*44f0*/  LOP3.LUT R11, R9, 0x10, R18, 0xf8, !PT ;  /* 0x00000010090b7812 */ /* 0x000fe200078ef812 */
[----:B------:R-:W-:Y:S01]  /*4500*/  IMAD.MOV.U32 R9, RZ, RZ, 0x10 ;  /* 0x00000010ff097424 */ /* 0x000fe200078e00ff */
[----:B------:R-:W-:Y:S02]  /*4510*/  F2FP.SATFINITE.RELU.E4M3.F32.PACK_AB_MERGE_C R10, R13, R8, RZ ;  /* 0x000000080d0a723e */ /* 0x000fe400048078ff */
[----:B------:R-:W-:Y:S02]  /*4520*/  F2FP.SATFINITE.RELU.E4M3.F32.PACK_AB_MERGE_C R15, R15, R12, RZ ;  /* 0x0000000c0f0f723e */ /* 0x000fe400048078ff */
[----:B------:R-:W-:Y:S02]  /*4530*/  F2FP.SATFINITE.RELU.E4M3.F32.PACK_AB_MERGE_C R153, R152, R153, RZ ;  /* 0x000000999899723e */ /* 0x000fe400048078ff */
[----:B------:R-:W-:Y:S02]  /*4540*/  F2FP.SATFINITE.RELU.E4M3.F32.PACK_AB_MERGE_C R21, R21, R14, RZ ;  /* 0x0000000e1515723e */ /* 0x000fe400048078ff */
[----:B------:R-:W-:-:S02]  /*4550*/  F2FP.SATFINITE.RELU.E4M3.F32.PACK_AB_MERGE_C R20, R25, R20, RZ ;  /* 0x000000141914723e */ /* 0x000fc400048078ff */
[----:B------:R-:W-:Y:S02]  /*4560*/  F2FP.SATFINITE.RELU.E4M3.F32.PACK_AB_MERGE_C R144, R144, R147, RZ ;  /* 0x000000939090723e */ /* 0x000fe400048078ff */
[----:B------:R-:W-:Y:S02]  /*4570*/  F2FP.SATFINITE.RELU.E4M3.F32.PACK_AB_MERGE_C R142, R142, R7, RZ ;  /* 0x000000078e8e723e */ /* 0x000fe400048078ff */
[----:B------:R-:W-:Y:S02]  /*4580*/  LOP3.LUT R6, R6, R11, RZ, 0xfc, !PT ;  /* 0x0000000b06067212 */ /* 0x000fe400078efcff */
[----:B------:R-:W-:Y:S01]  /*4590*/  SEL R8, R9, 0xfffffff0, !P1 ;  /* 0xfffffff009087807 */ /* 0x000fe20004800000 */
[----:B------:R-:W-:Y:S06]  /*45a0*/  @P0 BRA `(.L_x_61) ;  /* 0x0000000000040947 */ /* 0x000fec0003800000 */
[----:B------:R-:W-:-:S04]  /*45b0*/  DEPBAR.LE SB0, 0x1 ;  /* 0x000080400000791a */ /* 0x000fc80000000000 */
.L_x_61:
[----:B------:R-:W-:Y:S05]  /*45c0*/  WARPSYNC.ALL ;  /* 0x0000000000007948 */ /* 0x000fea0003800000 */
[----:B------:R-:W-:Y:S01]  /*45d0*/  BAR.SYNC.DEFER_BLOCKING 0x1, 0x100 ;  /* 0x0044000000007b1d */ /* 0x000fe20000010000 */
[----:B------:R-:W-:-:S04]  /*45e0*/  VIADD R7, R6, UR50 ;  /* 0x0000003206077c36 */ /* 0x000fc80008000000 */
[----:B------:R-:W-:Y:S01]  /*45f0*/  IMAD.IADD R7, R7, 0x1, R8 ;  /* 0x0000000107077824 */ /* 0x000fe200078e0208 */
[----:B------:R-:W-:Y:S01]  /*4600*/  BSSY B0, `(.L_x_62) ;  /* 0x0000016000007945 */ /* 0x000fe20003800000 */
[----:B------:R2:W-:Y:S04]  /*4610*/  STS.U16 [R6+UR50+0x4100], R157 ;  /* 0x0041009d06007988 */ /* 0x0005e80008000432 */
[----:B------:R2:W-:Y:S04]  /*4620*/  STS.U16 [R6+UR50+0x4200], R15 ;  /* 0x0042000f06007988 */ /* 0x0005e80008000432 */
[----:B------:R2:W-:Y:S04]  /*4630*/  STS.U16 [R6+UR50+0x4108], R153 ;  /* 0x0041089906007988 */ /* 0x0005e80008000432 */
[----:B------:R2:W-:Y:S04]  /*4640*/  STS.U16 [R6+UR50+0x4208], R21 ;  /* 0x0042081506007988 */ /* 0x0005e80008000432 */
[----:B------:R2:W-:Y:S04]  /*4650*/  STS.U16 [R7+0x4100], R20 ;  /* 0x0041001407007388 */ /* 0x0005e80000000400 */
[----:B------:R2:W-:Y:S04]  /*4660*/  STS.U16 [R7+0x4200], R144 ;  /* 0x0042009007007388 */ /* 0x0005e80000000400 */
[----:B------:R2:W-:Y:S04]  /*4670*/  STS.U16 [R7+0x4108], R10 ;  /* 0x0041080a07007388 */ /* 0x0005e80000000400 */
[----:B------:R2:W-:Y:S01]  /*4680*/  STS.U16 [R7+0x4208], R142 ;  /* 0x0042088e07007388 */ /* 0x0005e20000000400 */
[----:B------:R-:W-:Y:S01]  /*4690*/  @!PT LDS RZ, [RZ] ;  /* 0x00000000fffff984 */ /* 0x000fe20000000800 */
[----:B------:R-:W-:Y:S01]  /*46a0*/  @!PT LDS RZ, [RZ] ;  /* 0x00000000fffff984 */ /* 0x000fe20000000800 */
[----:B------:R-:W-:Y:S01]  /*46b0*/  @!PT LDS RZ, [RZ] ;  /* 0x00000000fffff984 */ /* 0x000fe20000000800 */
[----:B------:R-:W-:Y:S01]  /*46c0*/  @!PT LDS RZ, [RZ] ;  /* 0x00000000fffff984 */ /* 0x000fe20000000800 */
[----:B------:R3:W-:Y:S06]  /*46d0*/  MEMBAR.ALL.CTA ;  /* 0x0000000000007992 */ /* 0x0007ec0000008000 */
[----:B---3--:R-:W3:Y:S02]  /*46e0*/  FENCE.VIEW.ASYNC.S ;  /* 0x00000000000073c6 */ /* 0x008ee40000000000 */
[----:B---3--:R-:W-:Y:S06]  /*46f0*/  BAR.SYNC.DEFER_BLOCKING 0x1, 0x100 ;  /* 0x0044000000007b1d */ /* 0x008fec0000010000 */
[----:B--2---:R-:W-:Y:S05]  /*4700*/  @P0 BRA `(.L_x_63) ;  /* 0x0000000000140947 */ /* 0x004fea0003800000 */
[----:B------:R-:W-:Y:S02]  /*4710*/  UIADD3 UR4, UP0, UR42, 0x4f0, URZ ;  /* 0x000004f02a047890 */ /* 0x000fe4000ff1e03f */
[----:B------:R-:W-:Y:S02]  /*4720*/  UIADD3 UR44, UR50, 0x4100, URZ ;  /* 0x00004100322c7890 */ /* 0x000fe4000fffe03f */
[----:B------:R-:W-:-:S09]  /*4730*/  UIADD3.X UR5, URZ, UR43, URZ, UP0, !UPT ;  /* 0x0000002b3f057290 */ /* 0x000fd200087fe43f */
[----:B------:R2:W-:Y:S02]  /*4740*/  UTMASTG.3D [UR44], [UR4] ;  /* 0x0000002c040073b5 */ /* 0x0005e40008010000 */
[----:B--2---:R0:W-:Y:S02]  /*4750*/  UTMACMDFLUSH ;  /* 0x00000000000079b7 */ /* 0x0041e40000000000 */
.L_x_63:
[----:B------:R-:W-:Y:S05]  /*4760*/  BSYNC B0 ;  /* 0x0000000000007941 */ /* 0x000fea0003800000 */
.L_x_62:
[----:B------:R-:W-:Y:S04]  /*4770*/  BSSY B0, `(.L_x_64) ;  /* 0x000002e000007945 */ /* 0x000fe80003800000 */
[----:B------:R-:W-:Y:S05]  /*4780*/  @P3 BRA `(.L_x_65) ;  /* 0x0000000000b03947 */ /* 0x000fea0003800000 */
[----:B------:R-:W-:-:S13]  /*4790*/  ISETP.NE.AND P4, PT, R89, 0x3, PT ;  /* 0x000000035900780c */ /* 0x000fda0003f85270 */
[----:B------:R-:W-:Y:S05]  /*47a0*/  @!P4 BRA `(.L_x_66) ;  /* 0x000000000004c947 */ /* 0x000fea0003800000 */
[----:B------:R-:W-:Y:S01]  /*47b0*/  BPT.TRAP 0x1 ;  /* 0x000000040000795c */ /* 0x000fe20000300000 */
.L_x_66:
[----:B------:R-:W-:Y:S01]  /*47c0*/  LEA R14, R93, UR50, 0x3 ;  /* 0x000000325d0e7c11 */ /* 0x000fe2000f8e18ff */
[----:B------:R-:W-:Y:S01]  /*47d0*/  BSSY B1, `(.L_x_67) ;  /* 0x0000004000017945 */ /* 0x000fe20003800000 */
[----:B------:R-:W-:-:S04]  /*47e0*/  SHF.L.U32 R9, R92, 0x1f, RZ ;  /* 0x0000001f5c097819 */ /* 0x000fc800000006ff */
[----:B------:R-:W2:Y:S02]  /*47f0*/  SYNCS.PHASECHK.TRANS64.TRYWAIT P1, [R14+URZ+0xa0], R9 ;  /* 0x0000a0090e0075a7 */ /* 0x000ea4000802017f */
[----:B--2---:R-:W-:Y:S05]  /*4800*/  @!P1 BRA `(.L_x_68) ;  /* 0x0000004c003c9947 */ /* 0x004fea0003800000 */
.L_x_179:
[----:B------:R-:W-:Y:S05]  /*4810*/  BSYNC B1 ;  /* 0x0000000000017941 */ /* 0x000fea0003800000 */
.L_x_67:
[----:B------:R-:W-:Y:S04]  /*4820*/  BSSY B1, `(.L_x_69) ;  /* 0x0000011000017945 */ /* 0x000fe80003800000 */
[----:B------:R-:W-:Y:S05]  /*4830*/  @P2 BRA `(.L_x_70) ;  /* 0x00000000003c2947 */ /* 0x000fea0003800000 */
[----:B------:R-:W-:-:S05]  /*4840*/  LEA R15, R93, R6, 0xc ;  /* 0x000000065d0f7211 */ /* 0x000fca00078e60ff */
[----:B------:R-:W-:Y:S01]  /*4850*/  VIADD R13, R15, UR50 ;  /* 0x000000320f0d7c36 */ /* 0x000fe20008000000 */
[----:B------:R-:W-:Y:S03]  /*4860*/  LDS.U16 R0, [R15+UR50+0x200] ;  /* 0x000200320f007984 */ /* 0x000fe60008000400 */
[----:B------:R-:W-:Y:S01]  /*4870*/  IMAD.IADD R13, R13, 0x1, R8 ;  /* 0x000000010d0d7824 */ /* 0x000fe200078e0208 */
[----:B------:R-:W3:Y:S04]  /*4880*/  LDS.U16 R3, [R15+UR50+0x100] ;  /* 0x000100320f037984 */ /* 0x000ee80008000400 */
[----:B------:R-:W-:Y:S04]  /*4890*/  LDS.U16 R4, [R15+UR50+0x208] ;  /* 0x000208320f047984 */ /* 0x000fe80008000400 */
[----:B------:R-:W4:Y:S04]  /*48a0*/  LDS.U16 R5, [R15+UR50+0x108] ;  /* 0x000108320f057984 */ /* 0x000f280008000400 */
[----:B--2---:R-:W-:Y:S04]  /*48b0*/  LDS.U16 R9, [R13+0x200] ;  /* 0x000200000d097984 */ /* 0x004fe80000000400 */
[----:B------:R-:W2:Y:S04]  /*48c0*/  LDS.U16 R10, [R13+0x100] ;  /* 0x000100000d0a7984 */ /* 0x000ea80000000400 */
[----:B------:R-:W-:Y:S04]  /*48d0*/  LDS.U16 R11, [R13+0x208] ;  /* 0x000208000d0b7984 */ /* 0x000fe80000000400 */
[----:B------:R-:W5:Y:S01]  /*48e0*/  LDS.U16 R12, [R13+0x108] ;  /* 0x000108000d0c7984 */ /* 0x000f620000000400 */
[----:B---3--:R-:W-:-:S02]  /*48f0*/  PRMT R0, R3, 0x5410, R0 ;  /* 0x0000541003007816 */ /* 0x008fc40000000000 */
[----:B----4-:R-:W-:Y:S02]  /*4900*/  PRMT R3, R5, 0x5410, R4 ;  /* 0x0000541005037816 */ /* 0x010fe40000000004 */
[----:B--2---:R-:W-:Y:S02]  /*4910*/  PRMT R4, R10, 0x5410, R9 ;  /* 0x000054100a047816 */ /* 0x004fe40000000009 */
[----:B-----5:R-:W-:-:S07]  /*4920*/  PRMT R5, R12, 0x5410, R11 ;  /* 0x000054100c057816 */ /* 0x020fce000000000b */
.L_x_70:
[----:B------:R-:W-:Y:S05]  /*4930*/  BSYNC B1 ;  /* 0x0000000000017941 */ /* 0x000fea0003800000 */
.L_x_69:
[----:B------:R-:W-:Y:S01]  /*4940*/  @!PT LDS RZ, [RZ] ;  /* 0x00000000fffff984 */ /* 0x000fe20000000800 */
[----:B------:R-:W-:Y:S01]  /*4950*/  @!PT LDS RZ, [RZ] ;  /* 0x00000000fffff984 */ /* 0x000fe20000000800 */
[----:B------:R-:W-:Y:S01]  /*4960*/  @!PT LDS RZ, [RZ] ;  /* 0x00000000fffff984 */ /* 0x000fe20000000800 */
[----:B------:R-:W-:Y:S01]  /*4970*/  @!PT LDS RZ, [RZ] ;  /* 0x00000000fffff984 */ /* 0x000fe20000000800 */
[----:B------:R3:W-:Y:S06]  /*4980*/  MEMBAR.ALL.CTA ;  /* 0x0000000000007992 */ /* 0x0007ec0000008000 */
[----:B---3--:R-:W3:Y:S01]  /*4990*/  FENCE.VIEW.ASYNC.S ;  /* 0x00000000000073c6 */ /* 0x008ee20000000000 */
[----:B------:R-:W-:Y:S05]  /*49a0*/  @!P4 BRA `(.L_x_71) ;  /* 0x000000000004c947 */ /* 0x000fea0003800000 */
[----:B------:R-:W-:Y:S01]  /*49b0*/  BPT.TRAP 0x1 ;  /* 0x000000040000795c */ /* 0x000fe20000300000 */
.L_x_71:
[----:B------:R-:W4:Y:S01]  /*49c0*/  S2R R10, SR_CgaCtaId ;  /* 0x00000000000a7919 */ /* 0x000f220000008800 */
[----:B--2---:R-:W-:Y:S02]  /*49d0*/  VIADD R9, R14, 0xc0 ;  /* 0x000000c00e097836 */ /* 0x004fe40000000000 */
[----:B------:R-:W-:-:S05]  /*49e0*/  VIADD R93, R93, 0x1 ;  /* 0x000000015d5d7836 */ /* 0x000fca0000000000 */
[----:B------:R-:W-:-:S04]  /*49f0*/  ISETP.NE.AND P1, PT, R93, 0x4, PT ;  /* 0x000000045d00780c */ /* 0x000fc80003f25270 */
[----:B------:R-:W-:Y:S02]  /*4a00*/  SEL R93, R93, RZ, P1 ;  /* 0x000000ff5d5d7207 */ /* 0x000fe40000800000 */
[----:B----4-:R-:W-:-:S04]  /*4a10*/  PRMT R9, R10, 0x654, R9 ;  /* 0x000006540a097816 */ /* 0x010fc80000000009 */
[----:B---3--:R2:W-:Y:S02]  /*4a20*/  SYNCS.ARRIVE.TRANS64.RED.A1T0 RZ, [R9+URZ], RZ ;  /* 0x000000ff09ff79a7 */ /* 0x0085e4000810043f */
[----:B--2---:R-:W-:-:S04]  /*4a30*/  SEL R9, RZ, 0x1, P1 ;  /* 0x00000001ff097807 */ /* 0x004fc80000800000 */
[----:B------:R-:W-:-:S07]  /*4a40*/  LOP3.LUT R92, R92, R9, RZ, 0x3c, !PT ;  /* 0x000000095c5c7212 */ /* 0x000fce00078e3cff */
.L_x_65:
[----:B------:R-:W-:Y:S05]  /*4a50*/  BSYNC B0 ;  /* 0x0000000000007941 */ /* 0x000fea0003800000 */
.L_x_64:
[-C--:B------:R-:W-:Y:S01]  /*4a60*/  F2FP.F16.E4M3.UNPACK_B R9, R0.reuse ;  /* 0x00000000ff09723e */ /* 0x080fe200020006ff */
[C---:B------:R-:W-:Y:S01]  /*4a70*/  FMUL R141, R91.reuse, R141 ;  /* 0x0000008d5b8d7220 */ /* 0x040fe20000400000 */
[----:B------:R-:W-:Y:S01]  /*4a80*/  F2FP.F16.E4M3.UNPACK_B R11, R0.H1 ;  /* 0x00000000ff0b723e */ /* 0x000fe200030006ff */
[C---:B------:R-:W-:Y:S01]  /*4a90*/  FMUL R139, R91.reuse, R139 ;  /* 0x0000008b5b8b7220 */ /* 0x040fe20000400000 */
[----:B------:R-:W-:Y:S01]  /*4aa0*/  F2FP.F16.E4M3.UNPACK_B R13, R3 ;  /* 0x00000003ff0d723e */ /* 0x000fe200020006ff */
[----:B------:R-:W-:Y:S02]  /*4ab0*/  HADD2.F32 R10, -RZ, R9.H0_H0 ;  /* 0x20000009ff0a7230 */ /* 0x000fe40000004100 */
[----:B------:R-:W-:Y:S01]  /*4ac0*/  FMUL R137, R91, R137 ;  /* 0x000000895b897220 */ /* 0x000fe20000400000 */
[----:B------:R-:W-:Y:S01]  /*4ad0*/  HADD2.F32 R14, -RZ, R11.H0_H0 ;  /* 0x2000000bff0e7230 */ /* 0x000fe20000004100 */
[----:B------:R-:W-:Y:S01]  /*4ae0*/  F2FP.F16.E4M3.UNPACK_B R15, R4 ;  /* 0x00000004ff0f723e */ /* 0x000fe200020006ff */
[----:B------:R-:W-:-:S02]  /*4af0*/  HADD2.F32 R12, -RZ, R9.H1_H1 ;  /* 0x30000009ff0c7230 */ /* 0x000fc40000004100 */
[C---:B------:R-:W-:Y:S01]  /*4b00*/  FMUL R9, R91.reuse, R140 ;  /* 0x0000008c5b097220 */ /* 0x040fe20000400000 */
[C---:B------:R-:W-:Y:S01]  /*4b10*/  FFMA R141, R90.reuse, R10, R141 ;  /* 0x0000000a5a8d7223 */ /* 0x040fe2000000008d */
[C---:B------:R-:W-:Y:S01]  /*4b20*/  FFMA R139, R90.reuse, R14, R139 ;  /* 0x0000000e5a8b7223 */ /* 0x040fe2000000008b */
[----:B------:R-:W-:Y:S02]  /*4b30*/  HADD2.F32 R14, -RZ, R13.H0_H0 ;  /* 0x2000000dff0e7230 */ /* 0x000fe40000004100 */
[C---:B------:R-:W-:Y:S01]  /*4b40*/  FFMA R10, R90.reuse, R12, R9 ;  /* 0x0000000c5a0a7223 */ /* 0x040fe20000000009 */
[----:B------:R-:W-:Y:S02]  /*4b50*/  HADD2.F32 R12, -RZ, R11.H1_H1 ;  /* 0x3000000bff0c7230 */ /* 0x000fe40000004100 */
[C---:B------:R-:W-:Y:S01]  /*4b60*/  FMUL R11, R91.reuse, R136 ;  /* 0x000000885b0b7220 */ /* 0x040fe20000400000 */
[----:B------:R-:W-:Y:S01]  /*4b70*/  HADD2.F32 R20, -RZ, R13.H1_H1 ;  /* 0x3000000dff147230 */ /* 0x000fe20000004100 */
[----:B------:R-:W-:Y:S01]  /*4b80*/  F2FP.F16.E4M3.UNPACK_B R13, R3.H1 ;  /* 0x00000003ff0d723e */ /* 0x000fe200030006ff */
[----:B------:R-:W-:Y:S01]  /*4b90*/  FMUL R9, R91, R138 ;  /* 0x0000008a5b097220 */ /* 0x000fe20000400000 */
[----:B------:R-:W-:Y:S01]  /*4ba0*/  FFMA R137, R90, R14, R137 ;  /* 0x0000000e5a897223 */ /* 0x000fe20000000089 */
[----:B------:R-:W-:-:S02]  /*4bb0*/  HADD2.F32 R24, -RZ, R15.H0_H0 ;  /* 0x2000000fff187230 */ /* 0x000fc40000004100 */
[C---:B------:R-:W-:Y:S01]  /*4bc0*/  FFMA R14, R90.reuse, R20, R11 ;  /* 0x000000145a0e7223 */ /* 0x040fe2000000000b */
[C---:B------:R-:W-:Y:S01]  /*4bd0*/  FFMA R12, R90.reuse, R12, R9 ;  /* 0x0000000c5a0c7223 */ /* 0x040fe20000000009 */
[--C-:B------:R-:W-:Y:S02]  /*4be0*/  HADD2.F32 R20, -RZ, R13.reuse.H1_H1 ;  /* 0x3000000dff147230 */ /* 0x100fe40000004100 */
[C---:B------:R-:W-:Y:S01]  /*4bf0*/  FMUL R9, R91.reuse, R134 ;  /* 0x000000865b097220 */ /* 0x040fe20000400000 */
[----:B------:R-:W-:Y:S02]  /*4c00*/  HADD2.F32 R11, -RZ, R13.H0_H0 ;  /* 0x2000000dff0b7230 */ /* 0x000fe40000004100 */
[----:B------:R-:W-:Y:S01]  /*4c10*/  FMUL R133, R91, R133 ;  /* 0x000000855b857220 */ /* 0x000fe20000400000 */
[----:B------:R-:W-:Y:S01]  /*4c20*/  F2FP.F16.E4M3.UNPACK_B R13, R4.H1 ;  /* 0x00000004ff0d723e */ /* 0x000fe200030006ff */
[----:B------:R-:W-:Y:S01]  /*4c30*/  FFMA R20, R90, R20, R9 ;  /* 0x000000145a147223 */ /* 0x000fe20000000009 */
[----:B------:R-:W-:-:S02]  /*4c40*/  HADD2.F32 R15, -RZ, R15.H1_H1 ;  /* 0x3000000fff0f7230 */ /* 0x000fc40000004100 */
[C---:B------:R-:W-:Y:S01]  /*4c50*/  FMUL R9, R91.reuse, R132 ;  /* 0x000000845b097220 */ /* 0x040fe20000400000 */
[C---:B------:R-:W-:Y:S01]  /*4c60*/  FMUL R135, R91.reuse, R135 ;  /* 0x000000875b877220 */ /* 0x040fe20000400000 */
[C---:B------:R-:W-:Y:S01]  /*4c70*/  FFMA R133, R90.reuse, R24, R133 ;  /* 0x000000185a857223 */ /* 0x040fe20000000085 */
[--C-:B------:R-:W-:Y:S02]  /*4c80*/  HADD2.F32 R26, -RZ, R13.reuse.H0_H0 ;  /* 0x2000000dff1a7230 */ /* 0x100fe40000004100 */
[C---:B------:R-:W-:Y:S01]  /*4c90*/  FFMA R24, R90.reuse, R15, R9 ;  /* 0x0000000f5a187223 */ /* 0x040fe20000000009 */
[C---:B------:R-:W-:Y:S01]  /*4ca0*/  FFMA R135, R90.reuse, R11, R135 ;  /* 0x0000000b5a877223 */ /* 0x040fe20000000087 */
[----:B------:R-:W-:Y:S02]  /*4cb0*/  HADD2.F32 R28, -RZ, R13.H1_H1 ;  /* 0x3000000dff1c7230 */ /* 0x000fe40000004100 */
[C---:B------:R-:W-:Y:S01]  /*4cc0*/  FMUL R131, R91.reuse, R131 ;  /* 0x000000835b837220 */ /* 0x040fe20000400000 */
[-C--:B------:R-:W-:Y:S01]  /*4cd0*/  F2FP.F16.E4M3.UNPACK_B R9, R5.reuse.H1 ;  /* 0x00000005ff09723e */ /* 0x080fe200030006ff */
[C---:B------:R-:W-:Y:S01]  /*4ce0*/  FMUL R11, R91.reuse, R130 ;  /* 0x000000825b0b7220 */ /* 0x040fe20000400000 */
[----:B------:R-:W-:Y:S01]  /*4cf0*/  F2FP.F16.E4M3.UNPACK_B R13, R5 ;  /* 0x00000005ff0d723e */ /* 0x000fe200020006ff */
[C---:B------:R-:W-:Y:S01]  /*4d00*/  FFMA R131, R90.reuse, R26, R131 ;  /* 0x0000001a5a837223 */ /* 0x040fe20000000083 */
[----:B------:R-:W-:Y:S01]  /*4d10*/  FMUL R127, R91, R127 ;  /* 0x0000007f5b7f7220 */ /* 0x000fe20000400000 */
[----:B------:R-:W-:Y:S01]  /*4d20*/  FFMA R26, R90, R28, R11 ;  /* 0x0000001c5a1a7223 */ /* 0x000fe2000000000b */
[----:B------:R-:W-:-:S02]  /*4d30*/  HADD2.F32 R30, -RZ, R9.H0_H0 ;  /* 0x20000009ff1e7230 */ /* 0x000fc40000004100 */
[C---:B------:R-:W-:Y:S01]  /*4d40*/  FMUL R129, R91.reuse, R129 ;  /* 0x000000815b817220 */ /* 0x040fe20000400000 */
[--C-:B------:R-:W-:Y:S02]  /*4d50*/  HADD2.F32 R15, -RZ, R13.reuse.H0_H0 ;  /* 0x2000000dff0f7230 */ /* 0x100fe40000004100 */
[C---:B------:R-:W-:Y:S01]  /*4d60*/  FMUL R11, R91.reuse, R126 ;  /* 0x0000007e5b0b7220 */ /* 0x040fe20000400000 */
[----:B------:R-:W-:Y:S02]  /*4d70*/  HADD2.F32 R28, -RZ, R13.H1_H1 ;  /* 0x3000000dff1c7230 */ /* 0x000fe40000004100 */
[C---:B------:R-:W-:Y:S01]  /*4d80*/  FFMA R127, R90.reuse, R30, R127 ;  /* 0x0000001e5a7f7223 */ /* 0x040fe2000000007f */
[----:B------:R-:W-:Y:S02]  /*4d90*/  HADD2.F32 R32, -RZ, R9.H1_H1 ;  /* 0x30000009ff207230 */ /* 0x000fe40000004100 */
[----:B------:R-:W-:Y:S01]  /*4da0*/  FMUL R9, R91, R128 ;  /* 0x000000805b097220 */ /* 0x000fe20000400000 */
[----:B------:R-:W-:Y:S01]  /*4db0*/  FFMA R129, R90, R15, R129 ;  /* 0x0000000f5a817223 */ /* 0x000fe20000000081 */
[----:B------:R-:W-:-:S02]  /*4dc0*/  F2FP.SATFINITE.RELU.E4M3.F32.PACK_AB_MERGE_C R141, R10, R141, RZ ;  /* 0x0000008d0a8d723e */ /* 0x000fc400048078ff */
[C---:B------:R-:W-:Y:S01]  /*4dd0*/  FFMA R28, R90.reuse, R28, R9 ;  /* 0x0000001c5a1c7223 */ /* 0x040fe20000000009 */
[----:B------:R-:W-:Y:S01]  /*4de0*/  FFMA R30, R90, R32, R11 ;  /* 0x000000205a1e7223 */ /* 0x000fe2000000000b */
[----:B------:R-:W-:Y:S02]  /*4df0*/  F2FP.SATFINITE.RELU.E4M3.F32.PACK_AB_MERGE_C R139, R12, R139, RZ ;  /* 0x0000008b0c8b723e */ /* 0x000fe400048078ff */
[----:B------:R-:W-:Y:S02]  /*4e00*/  F2FP.SATFINITE.RELU.E4M3.F32.PACK_AB_MERGE_C R137, R14, R137, RZ ;  /* 0x000000890e89723e */ /* 0x000fe400048078ff */
[----:B------:R-:W-:Y:S02]  /*4e10*/  F2FP.SATFINITE.RELU.E4M3.F32.PACK_AB_MERGE_C R135, R20, R135, RZ ;  /* 0x000000871487723e */ /* 0x000fe400048078ff */
[----:B------:R-:W-:Y:S02]  /*4e20*/  F2FP.SATFINITE.RELU.E4M3.F32.PACK_AB_MERGE_C R24, R24, R133, RZ ;  /* 0x000000851818723e */ /* 0x000fe400048078ff */
[----:B------:R-:W-:-:S02]  /*4e30*/  F2FP.SATFINITE.RELU.E4M3.F32.PACK_AB_MERGE_C R26, R26, R131, RZ ;  /* 0x000000831a1a723e */ /* 0x000fc400048078ff */
[----:B------:R-:W-:Y:S02]  /*4e40*/  F2FP.SATFINITE.RELU.E4M3.F32.PACK_AB_MERGE_C R28, R28, R129, RZ ;  /* 0x000000811c1c723e */ /* 0x000fe400048078ff */
[----:B------:R-:W-:Y:S01]  /*4e50*/  F2FP.SATFINITE.RELU.E4M3.F32.PACK_AB_MERGE_C R30, R30, R127, RZ ;  /* 0x0000007f1e1e723e */ /* 0x000fe200048078ff */
[----:B------:R-:W-:Y:S06]  /*4e60*/  @P0 BRA `(.L_x_72) ;  /* 0x0000000000040947 */ /* 0x000fec0003800000 */
[----:B------:R-:W-:-:S04]  /*4e70*/  DEPBAR.LE SB0, 0x1 ;  /* 0x000080400000791a */ /* 0x000fc80000000000 */
.L_x_72:
[----:B------:R-:W-:Y:S05]  /*4e80*/  WARPSYNC.ALL ;  /* 0x0000000000007948 */ /* 0x000fea0003800000 */
[----:B------:R-:W-:Y:S06]  /*4e90*/  BAR.SYNC.DEFER_BLOCKING 0x1, 0x100 ;  /* 0x0044000000007b1d */ /* 0x000fec0000010000 */
        /* <DEDUP_REMOVED lines=19> */
[----:B------:R-:W-:Y:S02]  /*4fd0*/  UIADD3 UR4, UR50, 0x5100, URZ ;  /* 0x0000510032047890 */ /* 0x000fe4000fffe03f */
[----:B------:R-:W-:Y:S01]  /*4fe0*/  UIADD3.X UR9, URZ, UR43, URZ, UP0, !UPT ;  /* 0x0000002b3f097290 */ /* 0x000fe200087fe43f */
[----:B------:R-:W-:Y:S01]  /*4ff0*/  UMOV UR5, UR45 ;  /* 0x0000002d00057c82 */ /* 0x000fe20008000000 */
[----:B------:R-:W-:-:S07]  /*5000*/  UMOV UR7, UR47 ;  /* 0x0000002f00077c82 */ /* 0x000fce0008000000 */
[----:B------:R2:W-:Y:S02]  /*5010*/  UTMASTG.3D [UR4], [UR8] ;  /* 0x00000004080073b5 */ /* 0x0005e40008010000 */
[----:B--2---:R0:W-:Y:S02]  /*5020*/  UTMACMDFLUSH ;  /* 0x00000000000079b7 */ /* 0x0041e40000000000 */
.L_x_74:
[----:B------:R-:W-:Y:S05]  /*5030*/  BSYNC B0 ;  /* 0x0000000000007941 */ /* 0x000fea0003800000 */
.L_x_73:
[----:B------:R-:W-:Y:S04]  /*5040*/  BSSY B0, `(.L_x_75) ;  /* 0x000002e000007945 */ /* 0x000fe80003800000 */
[----:B------:R-:W-:Y:S05]  /*5050*/  @P3 BRA `(.L_x_76) ;  /* 0x0000000000b03947 */ /* 0x000fea0003800000 */
[----:B------:R-:W-:-:S13]  /*5060*/  ISETP.NE.AND P4, PT, R89, 0x3, PT ;  /* 0x000000035900780c */ /* 0x000fda0003f85270 */
[----:B------:R-:W-:Y:S05]  /*5070*/  @!P4 BRA `(.L_x_77) ;  /* 0x000000000004c947 */ /* 0x000fea0003800000 */
[----:B------:R-:W-:Y:S01]  /*5080*/  BPT.TRAP 0x1 ;  /* 0x000000040000795c */ /* 0x000fe20000300000 */
.L_x_77:
[----:B------:R-:W-:Y:S01]  /*5090*/  LEA R13, R93, UR50, 0x3 ;  /* 0x000000325d0d7c11 */ /* 0x000fe2000f8e18ff */
[----:B------:R-:W-:Y:S01]  /*50a0*/  BSSY B1, `(.L_x_78) ;  /* 0x0000004000017945 */ /* 0x000fe20003800000 */
[----:B------:R-:W-:-:S04]  /*50b0*/  SHF.L.U32 R10, R92, 0x1f, RZ ;  /* 0x0000001f5c0a7819 */ /* 0x000fc800000006ff */
[----:B------:R-:W2:Y:S02]  /*50c0*/  SYNCS.PHASECHK.TRANS64.TRYWAIT P1, [R13+URZ+0xa0], R10 ;  /* 0x0000a00a0d0075a7 */ /* 0x000ea4000802017f */
[----:B--2---:R-:W-:Y:S05]  /*50d0*/  @!P1 BRA `(.L_x_79) ;  /* 0x00000044001c9947 */ /* 0x004fea0003800000 */
.L_x_180:
[----:B------:R-:W-:Y:S05]  /*50e0*/  BSYNC B1 ;  /* 0x0000000000017941 */ /* 0x000fea0003800000 */
.L_x_78:
[----:B------:R-:W-:Y:S04]  /*50f0*/  BSSY B1, `(.L_x_80) ;  /* 0x0000011000017945 */ /* 0x000fe80003800000 */
[----:B------:R-:W-:Y:S05]  /*5100*/  @P2 BRA `(.L_x_81) ;  /* 0x00000000003c2947 */ /* 0x000fea0003800000 */
[----:B------:R-:W-:-:S05]  /*5110*/  IMAD R14, R93, 0x1000, R6 ;  /* 0x000010005d0e7824 */ /* 0x000fca00078e0206 */
[----:B------:R-:W-:Y:S01]  /*5120*/  IADD3 R3, R14, UR50, RZ ;  /* 0x000000320e037c10 */ /* 0x000fe2000fffe0ff */
[----:B------:R-:W-:Y:S04]  /*5130*/  LDS.U16 R0, [R14+UR50+0x200] ;  /* 0x000200320e007984 */ /* 0x000fe80008000400 */
[----:B------:R-:W-:Y:S01]  /*5140*/  IMAD.IADD R15, R3, 0x1, R8 ;  /* 0x00000001030f7824 */ /* 0x000fe200078e0208 */
[----:B------:R-:W-:Y:S04]  /*5150*/  LDS.U16 R4, [R14+UR50+0x208] ;  /* 0x000208320e047984 */ /* 0x000fe80008000400 */
[----:B------:R-:W3:Y:S04]  /*5160*/  LDS.U16 R3, [R14+UR50+0x100] ;  /* 0x000100320e037984 */ /* 0x000ee80008000400 */
[----:B------:R-:W4:Y:S04]  /*5170*/  LDS.U16 R5, [R14+UR50+0x108] ;  /* 0x000108320e057984 */ /* 0x000f280008000400 */
[----:B------:R-:W-:Y:S04]  /*5180*/  LDS.U16 R9, [R15+0x200] ;  /* 0x000200000f097984 */ /* 0x000fe80000000400 */
[----:B--2---:R-:W2:Y:S04]  /*5190*/  LDS.U16 R10, [R15+0x100] ;  /* 0x000100000f0a7984 */ /* 0x004ea80000000400 */
[----:B------:R-:W-:Y:S04]  /*51a0*/  LDS.U16 R11, [R15+0x208] ;  /* 0x000208000f0b7984 */ /* 0x000fe80000000400 */
[----:B------:R-:W5:Y:S01]  /*51b0*/  LDS.U16 R12, [R15+0x108] ;  /* 0x000108000f0c7984 */ /* 0x000f620000000400 */
[----:B---3--:R-:W-:-:S02]  /*51c0*/  PRMT R0, R3, 0x5410, R0 ;  /* 0x0000541003007816 */ /* 0x008fc40000000000 */
[----:B----4-:R-:W-:Y:S02]  /*51d0*/  PRMT R3, R5, 0x5410, R4 ;  /* 0x0000541005037816 */ /* 0x010fe40000000004 */
[----:B--2---:R-:W-:Y:S02]  /*51e0*/  PRMT R4, R10, 0x5410, R9 ;  /* 0x000054100a047816 */ /* 0x004fe40000000009 */
[----:B-----5:R-:W-:-:S07]  /*51f0*/  PRMT R5, R12, 0x5410, R11 ;  /* 0x000054100c057816 */ /* 0x020fce000000000b */
.L_x_81:
[----:B------:R-:W-:Y:S05]  /*5200*/  BSYNC B1 ;  /* 0x0000000000017941 */ /* 0x000fea0003800000 */
.L_x_80:
        /* <DEDUP_REMOVED lines=8> */
.L_x_82:
[----:B--2---:R-:W2:Y:S01]  /*5290*/  S2R R10, SR_CgaCtaId ;  /* 0x00000000000a7919 */ /* 0x004ea20000008800 */
[----:B------:R-:W-:Y:S02]  /*52a0*/  VIADD R9, R13, 0xc0 ;  /* 0x000000c00d097836 */ /* 0x000fe40000000000 */
[----:B------:R-:W-:-:S05]  /*52b0*/  VIADD R93, R93, 0x1 ;  /* 0x000000015d5d7836 */ /* 0x000fca0000000000 */
[----:B------:R-:W-:-:S04]  /*52c0*/  ISETP.NE.AND P1, PT, R93, 0x4, PT ;  /* 0x000000045d00780c */ /* 0x000fc80003f25270 */
[----:B------:R-:W-:Y:S02]  /*52d0*/  SEL R93, R93, RZ, P1 ;  /* 0x000000ff5d5d7207 */ /* 0x000fe40000800000 */
[----:B--2---:R-:W-:-:S04]  /*52e0*/  PRMT R9, R10, 0x654, R9 ;  /* 0x000006540a097816 */ /* 0x004fc80000000009 */
[----:B---3--:R2:W-:Y:S02]  /*52f0*/  SYNCS.ARRIVE.TRANS64.RED.A1T0 RZ, [R9+URZ], RZ ;  /* 0x000000ff09ff79a7 */ /* 0x0085e4000810043f */
[----:B--2---:R-:W-:-:S04]  /*5300*/  SEL R9, RZ, 0x1, P1 ;  /* 0x00000001ff097807 */ /* 0x004fc80000800000 */
[----:B------:R-:W-:-:S07]  /*5310*/  LOP3.LUT R92, R92, R9, RZ, 0x3c, !PT ;  /* 0x000000095c5c7212 */ /* 0x000fce00078e3cff */
.L_x_76:
[----:B------:R-:W-:Y:S05]  /*5320*/  BSYNC B0 ;  /* 0x0000000000007941 */ /* 0x000fea0003800000 */
.L_x_75:
        /* <DEDUP_REMOVED lines=66> */
.L_x_83:
        /* <DEDUP_REMOVED lines=27> */
.L_x_85:
[----:B------:R-:W-:Y:S05]  /*5900*/  BSYNC B0 ;  /* 0x0000000000007941 */ /* 0x000fea0003800000 */
.L_x_84:
[----:B------:R-:W-:Y:S04]  /*5910*/  BSSY B0, `(.L_x_86) ;  /* 0x000002f000007945 */ /* 0x000fe80003800000 */
[----:B------:R-:W-:Y:S05]  /*5920*/  @P3 BRA `(.L_x_87) ;  /* 0x0000000000b43947 */ /* 0x000fea0003800000 */
[----:B------:R-:W-:-:S13]  /*5930*/  ISETP.NE.AND P3, PT, R89, 0x3, PT ;  /* 0x000000035900780c */ /* 0x000fda0003f65270 */
[----:B------:R-:W-:Y:S05]  /*5940*/  @!P3 BRA `(.L_x_88) ;  /* 0x000000000004b947 */ /* 0x000fea0003800000 */
[----:B------:R-:W-:Y:S01]  /*5950*/  BPT.TRAP 0x1 ;  /* 0x000000040000795c */ /* 0x000fe20000300000 */
.L_x_88:
[----:B------:R-:W-:Y:S01]  /*5960*/  SHF.L.U32 R9, R92, 0x1f, RZ ;  /* 0x0000001f5c097819 */ /* 0x000fe200000006ff */
[----:B------:R-:W-:Y:S01]  /*5970*/  BSSY B1, `(.L_x_89) ;  /* 0x0000004000017945 */ /* 0x000fe20003800000 */
[----:B------:R-:W-:-:S04]  /*5980*/  LEA R10, R93, UR50, 0x3 ;  /* 0x000000325d0a7c11 */ /* 0x000fc8000f8e18ff */
[----:B------:R-:W2:Y:S02]  /*5990*/  SYNCS.PHASECHK.TRANS64.TRYWAIT P1, [R10+URZ+0xa0], R9 ;  /* 0x0000a0090a0075a7 */ /* 0x000ea4000802017f */
[----:B--2---:R-:W-:Y:S05]  /*59a0*/  @!P1 BRA `(.L_x_90) ;  /* 0x0000003800fc9947 */ /* 0x004fea0003800000 */
.L_x_181:
[----:B------:R-:W-:Y:S05]  /*59b0*/  BSYNC B1 ;  /* 0x0000000000017941 */ /* 0x000fea0003800000 */
.L_x_89:
[----:B------:R-:W-:Y:S04]  /*59c0*/  BSSY B1, `(.L_x_91) ;  /* 0x0000011000017945 */ /* 0x000fe80003800000 */
[----:B------:R-:W-:Y:S05]  /*59d0*/  @P2 BRA `(.L_x_92) ;  /* 0x00000000003c2947 */ /* 0x000fea0003800000 */
[----:B------:R-:W-:-:S04]  /*59e0*/  IMAD R0, R93, 0x1000, R6 ;  /* 0x000010005d007824 */ /* 0x000fc800078e0206 */
[----:B------:R-:W-:Y:S01]  /*59f0*/  VIADD R3, R0, UR50 ;  /* 0x0000003200037c36 */ /* 0x000fe20008000000 */
[----:B------:R-:W-:Y:S04]  /*5a00*/  LDS.U16 R4, [R0+UR50+0x100] ;  /* 0x0001003200047984 */ /* 0x000fe80008000400 */
[----:B------:R-:W-:Y:S01]  /*5a10*/  IADD3 R13, R8, R3, RZ ;  /* 0x00000003080d7210 */ /* 0x000fe20007ffe0ff */
[----:B------:R-:W-:Y:S04]  /*5a20*/  LDS.U16 R5, [R0+UR50+0x208] ;  /* 0x0002083200057984 */ /* 0x000fe80008000400 */
[----:B------:R-:W3:Y:S04]  /*5a30*/  LDS.U16 R3, [R0+UR50+0x200] ;  /* 0x0002003200037984 */ /* 0x000ee80008000400 */
[----:B------:R3:W4:Y:S04]  /*5a40*/  LDS.U16 R8, [R0+UR50+0x108] ;  /* 0x0001083200087984 */ /* 0x0007280008000400 */
        /* <DEDUP_REMOVED lines=8> */
.L_x_92:
[----:B------:R-:W-:Y:S05]  /*5ad0*/  BSYNC B1 ;  /* 0x0000000000017941 */ /* 0x000fea0003800000 */
.L_x_91:
        /* <DEDUP_REMOVED lines=8> */
.L_x_93:
[----:B--2---:R-:W2:Y:S01]  /*5b60*/  S2R R9, SR_CgaCtaId ;  /* 0x0000000000097919 */ /* 0x004ea20000008800 */
[C---:B------:R-:W-:Y:S01]  /*5b70*/  LEA R8, R93.reuse, UR50, 0x3 ;  /* 0x000000325d087c11 */ /* 0x040fe2000f8e18ff */
[----:B------:R-:W-:-:S04]  /*5b80*/  VIADD R93, R93, 0x1 ;  /* 0x000000015d5d7836 */ /* 0x000fc80000000000 */
[----:B------:R-:W-:Y:S01]  /*5b90*/  VIADD R8, R8, 0xc0 ;  /* 0x000000c008087836 */ /* 0x000fe20000000000 */
[----:B------:R-:W-:-:S04]  /*5ba0*/  ISETP.NE.AND P1, PT, R93, 0x4, PT ;  /* 0x000000045d00780c */ /* 0x000fc80003f25270 */
[----:B------:R-:W-:Y:S02]  /*5bb0*/  SEL R93, R93, RZ, P1 ;  /* 0x000000ff5d5d7207 */ /* 0x000fe40000800000 */
[----:B--2---:R-:W-:Y:S02]  /*5bc0*/  PRMT R8, R9, 0x654, R8 ;  /* 0x0000065409087816 */ /* 0x004fe40000000008 */
[----:B------:R-:W-:Y:S02]  /*5bd0*/  SEL R9, RZ, 0x1, P1 ;  /* 0x00000001ff097807 */ /* 0x000fe40000800000 */
[----:B---3--:R2:W-:Y:S02]  /*5be0*/  SYNCS.ARRIVE.TRANS64.RED.A1T0 RZ, [R8+URZ], RZ ;  /* 0x000000ff08ff79a7 */ /* 0x0085e4000810043f */
[----:B------:R-:W-:-:S07]  /*5bf0*/  LOP3.LUT R92, R92, R9, RZ, 0x3c, !PT ;  /* 0x000000095c5c7212 */ /* 0x000fce00078e3cff */
.L_x_87:
[----:B------:R-:W-:Y:S05]  /*5c00*/  BSYNC B0 ;  /* 0x0000000000007941 */ /* 0x000fea0003800000 */
.L_x_86:
[-C--:B--2---:R-:W-:Y:S01]  /*5c10*/  F2FP.F16.E4M3.UNPACK_B R8, R0.reuse ;  /* 0x00000000ff08723e */ /* 0x084fe200020006ff */
[C---:B------:R-:W-:Y:S01]  /*5c20*/  FMUL R109, R91.reuse, R109 ;  /* 0x0000006d5b6d7220 */ /* 0x040fe20000400000 */
[----:B------:R-:W-:Y:S01]  /*5c30*/  F2FP.F16.E4M3.UNPACK_B R0, R0.H1 ;  /* 0x00000000ff00723e */ /* 0x000fe200030006ff */
[C---:B------:R-:W-:Y:S01]  /*5c40*/  FMUL R108, R91.reuse, R108 ;  /* 0x0000006c5b6c7220 */ /* 0x040fe20000400000 */
[C---:B------:R-:W-:Y:S01]  /*5c50*/  FMUL R10, R91.reuse, R107 ;  /* 0x0000006b5b0a7220 */ /* 0x040fe20000400000 */
[--C-:B------:R-:W-:Y:S02]  /*5c60*/  HADD2.F32 R9, -RZ, R8.reuse.H0_H0 ;  /* 0x20000008ff097230 */ /* 0x100fe40000004100 */
[----:B------:R-:W-:Y:S01]  /*5c70*/  FMUL R15, R91, R106 ;  /* 0x0000006a5b0f7220 */ /* 0x000fe20000400000 */
[----:B------:R-:W-:Y:S01]  /*5c80*/  HADD2.F32 R11, -RZ, R8.H1_H1 ;  /* 0x30000008ff0b7230 */ /* 0x000fe20000004100 */
[----:B------:R-:W-:Y:S01]  /*5c90*/  F2FP.F16.E4M3.UNPACK_B R8, R3 ;  /* 0x00000003ff08723e */ /* 0x000fe200020006ff */
[----:B------:R-:W-:-:S02]  /*5ca0*/  HADD2.F32 R13, -RZ, R0.H0_H0 ;  /* 0x20000000ff0d7230 */ /* 0x000fc40000004100 */
[C---:B------:R-:W-:Y:S01]  /*5cb0*/  FFMA R109, R90.reuse, R9, R109 ;  /* 0x000000095a6d7223 */ /* 0x040fe2000000006d */
[----:B------:R-:W-:Y:S02]  /*5cc0*/  HADD2.F32 R9, -RZ, R0.H1_H1 ;  /* 0x30000000ff097230 */ /* 0x000fe40000004100 */
[C---:B------:R-:W-:Y:S01]  /*5cd0*/  FFMA R108, R90.reuse, R11, R108 ;  /* 0x0000000b5a6c7223 */ /* 0x040fe2000000006c */
[--C-:B------:R-:W-:Y:S02]  /*5ce0*/  HADD2.F32 R11, -RZ, R8.reuse.H0_H0 ;  /* 0x20000008ff0b7230 */ /* 0x100fe40000004100 */
[C---:B------:R-:W-:Y:S01]  /*5cf0*/  FMUL R0, R91.reuse, R105 ;  /* 0x000000695b007220 */ /* 0x040fe20000400000 */
[C---:B------:R-:W-:Y:S01]  /*5d00*/  FFMA R10, R90.reuse, R13, R10 ;  /* 0x0000000d5a0a7223 */ /* 0x040fe2000000000a */
[----:B------:R-:W-:Y:S01]  /*5d10*/  HADD2.F32 R13, -RZ, R8.H1_H1 ;  /* 0x30000008ff0d7230 */ /* 0x000fe20000004100 */
[----:B------:R-:W-:Y:S01]  /*5d20*/  F2FP.F16.E4M3.UNPACK_B R3, R3.H1 ;  /* 0x00000003ff03723e */ /* 0x000fe200030006ff */
[C---:B------:R-:W-:Y:S01]  /*5d30*/  FFMA R8, R90.reuse, R11, R0 ;  /* 0x0000000b5a087223 */ /* 0x040fe20000000000 */
[----:B------:R-:W-:Y:S01]  /*5d40*/  F2FP.F16.E4M3.UNPACK_B R0, R4 ;  /* 0x00000004ff00723e */ /* 0x000fe200020006ff */
[----:B------:R-:W-:Y:S01]  /*5d50*/  FFMA R15, R90, R9, R15 ;  /* 0x000000095a0f7223 */ /* 0x000fe2000000000f */
[----:B------:R-:W-:Y:S01]  /*5d60*/  FMUL R102, R91, R102 ;  /* 0x000000665b667220 */ /* 0x000fe20000400000 */
[----:B------:R-:W-:-:S02]  /*5d70*/  HADD2.F32 R9, -RZ, R3.H0_H0 ;  /* 0x20000003ff097230 */ /* 0x000fc40000004100 */
[C---:B------:R-:W-:Y:S01]  /*5d80*/  FMUL R12, R91.reuse, R101 ;  /* 0x000000655b0c7220 */ /* 0x040fe20000400000 */
[----:B------:R-:W-:Y:S01]  /*5d90*/  HADD2.F32 R3, -RZ, R3.H1_H1 ;  /* 0x30000003ff037230 */ /* 0x000fe20000004100 */
[----:B------:R-:W-:Y:S01]  /*5da0*/  F2FP.F16.E4M3.UNPACK_B R4, R4.H1 ;  /* 0x00000004ff04723e */ /* 0x000fe200030006ff */
[--C-:B------:R-:W-:Y:S02]  /*5db0*/  HADD2.F32 R11, -RZ, R0.reuse.H0_H0 ;  /* 0x20000000ff0b7230 */ /* 0x100fe40000004100 */
[C---:B------:R-:W-:Y:S01]  /*5dc0*/  FMUL R103, R91.reuse, R103 ;  /* 0x000000675b677220 */ /* 0x040fe20000400000 */
[C---:B------:R-:W-:Y:S01]  /*5dd0*/  FMUL R98, R91.reuse, R98 ;  /* 0x000000625b627220 */ /* 0x040fe20000400000 */
[C---:B------:R-:W-:Y:S01]  /*5de0*/  FFMA R102, R90.reuse, R3, R102 ;  /* 0x000000035a667223 */ /* 0x040fe20000000066 */
[----:B------:R-:W-:Y:S02]  /*5df0*/  HADD2.F32 R3, -RZ, R0.H1_H1 ;  /* 0x30000000ff037230 */ /* 0x000fe40000004100 */
[C---:B------:R-:W-:Y:S01]  /*5e00*/  FFMA R12, R90.reuse, R11, R12 ;  /* 0x0000000b5a0c7223 */ /* 0x040fe2000000000c */
[C---:B------:R-:W-:Y:S01]  /*5e10*/  FFMA R103, R90.reuse, R9, R103 ;  /* 0x000000095a677223 */ /* 0x040fe20000000067 */
[--C-:B------:R-:W-:Y:S01]  /*5e20*/  HADD2.F32 R11, -RZ, R4.reuse.H1_H1 ;  /* 0x30000004ff0b7230 */ /* 0x100fe20000004100 */
[-C--:B------:R-:W-:Y:S01]  /*5e30*/  F2FP.F16.E4M3.UNPACK_B R0, R5.reuse ;  /* 0x00000005ff00723e */ /* 0x080fe200020006ff */
[----:B------:R-:W-:Y:S01]  /*5e40*/  HADD2.F32 R9, -RZ, R4.H0_H0 ;  /* 0x20000004ff097230 */ /* 0x000fe20000004100 */
[----:B------:R-:W-:Y:S01]  /*5e50*/  F2FP.F16.E4M3.UNPACK_B R5, R5.H1 ;  /* 0x00000005ff05723e */ /* 0x000fe200030006ff */
[C---:B------:R-:W-:Y:S01]  /*5e60*/  FMUL R21, R91.reuse, R100 ;  /* 0x000000645b157220 */ /* 0x040fe20000400000 */
[C---:B------:R-:W-:Y:S01]  /*5e70*/  FMUL R4, R91.reuse, R99 ;  /* 0x000000635b047220 */ /* 0x040fe20000400000 */
[C---:B------:R-:W-:Y:S01]  /*5e80*/  FFMA R25, R90.reuse, R11, R98 ;  /* 0x0000000b5a197223 */ /* 0x040fe20000000062 */
[----:B------:R-:W-:Y:S01]  /*5e90*/  FMUL R104, R91, R104 ;  /* 0x000000685b687220 */ /* 0x000fe20000400000 */
[C---:B------:R-:W-:Y:S01]  /*5ea0*/  FFMA R21, R90.reuse, R3, R21 ;  /* 0x000000035a157223 */ /* 0x040fe20000000015 */
[----:B------:R-:W-:Y:S01]  /*5eb0*/  FFMA R4, R90, R9, R4 ;  /* 0x000000095a047223 */ /* 0x000fe20000000004 */
[----:B------:R-:W-:-:S02]  /*5ec0*/  HADD2.F32 R11, -RZ, R5.H0_H0 ;  /* 0x20000005ff0b7230 */ /* 0x000fc40000004100 */
[C---:B------:R-:W-:Y:S01]  /*5ed0*/  FMUL R97, R91.reuse, R97 ;  /* 0x000000615b617220 */ /* 0x040fe20000400000 */
[--C-:B------:R-:W-:Y:S02]  /*5ee0*/  HADD2.F32 R3, -RZ, R0.reuse.H0_H0 ;  /* 0x20000000ff037230 */ /* 0x100fe40000004100 */
[C---:B------:R-:W-:Y:S01]  /*5ef0*/  FMUL R96, R91.reuse, R96 ;  /* 0x000000605b607220 */ /* 0x040fe20000400000 */
[----:B------:R-:W-:Y:S02]  /*5f00*/  HADD2.F32 R9, -RZ, R0.H1_H1 ;  /* 0x30000000ff097230 */ /* 0x000fe40000004100 */
[C---:B------:R-:W-:Y:S01]  /*5f10*/  FMUL R0, R91.reuse, R95 ;  /* 0x0000005f5b007220 */ /* 0x040fe20000400000 */
[----:B------:R-:W-:Y:S02]  /*5f20*/  HADD2.F32 R5, -RZ, R5.H1_H1 ;  /* 0x30000005ff057230 */ /* 0x000fe40000004100 */
[----:B------:R-:W-:Y:S01]  /*5f30*/  FMUL R94, R91, R94 ;  /* 0x0000005e5b5e7220 */ /* 0x000fe20000400000 */
[C---:B------:R-:W-:Y:S01]  /*5f40*/  FFMA R13, R90.reuse, R13, R104 ;  /* 0x0000000d5a0d7223 */ /* 0x040fe20000000068 */
[C---:B------:R-:W-:Y:S01]  /*5f50*/  FFMA R3, R90.reuse, R3, R97 ;  /* 0x000000035a037223 */ /* 0x040fe20000000061 */
[C---:B------:R-:W-:Y:S01]  /*5f60*/  FFMA R96, R90.reuse, R9, R96 ;  /* 0x000000095a607223 */ /* 0x040fe20000000060 */
[C---:B------:R-:W-:Y:S01]  /*5f70*/  FFMA R0, R90.reuse, R11, R0 ;  /* 0x0000000b5a007223 */ /* 0x040fe20000000000 */
[----:B------:R-:W-:Y:S01]  /*5f80*/  FFMA R5, R90, R5, R94 ;  /* 0x000000055a057223 */ /* 0x000fe2000000005e */
[----:B------:R-:W-:-:S02]  /*5f90*/  F2FP.SATFINITE.RELU.E4M3.F32.PACK_AB_MERGE_C R109, R108, R109, RZ ;  /* 0x0000006d6c6d723e */ /* 0x000fc400048078ff */
[----:B------:R-:W-:Y:S02]  /*5fa0*/  F2FP.SATFINITE.RELU.E4M3.F32.PACK_AB_MERGE_C R15, R15, R10, RZ ;  /* 0x0000000a0f0f723e */ /* 0x000fe400048078ff */
[----:B------:R-:W-:Y:S02]  /*5fb0*/  F2FP.SATFINITE.RELU.E4M3.F32.PACK_AB_MERGE_C R13, R13, R8, RZ ;  /* 0x000000080d0d723e */ /* 0x000fe400048078ff */
[----:B------:R-:W-:Y:S02]  /*5fc0*/  F2FP.SATFINITE.RELU.E4M3.F32.PACK_AB_MERGE_C R103, R102, R103, RZ ;  /* 0x000000676667723e */ /* 0x000fe400048078ff */
[----:B------:R-:W-:Y:S02]  /*5fd0*/  F2FP.SATFINITE.RELU.E4M3.F32.PACK_AB_MERGE_C R12, R21, R12, RZ ;  /* 0x0000000c150c723e */ /* 0x000fe400048078ff */
[----:B------:R-:W-:Y:S02]  /*5fe0*/  F2FP.SATFINITE.RELU.E4M3.F32.PACK_AB_MERGE_C R4, R25, R4, RZ ;  /* 0x000000041904723e */ /* 0x000fe400048078ff */
[----:B------:R-:W-:-:S02]  /*5ff0*/  F2FP.SATFINITE.RELU.E4M3.F32.PACK_AB_MERGE_C R96, R96, R3, RZ ;  /* 0x000000036060723e */ /* 0x000fc400048078ff */
[----:B------:R-:W-:Y:S01]  /*6000*/  F2FP.SATFINITE.RELU.E4M3.F32.PACK_AB_MERGE_C R0, R5, R0, RZ ;  /* 0x000000000500723e */ /* 0x000fe200048078ff */
[----:B------:R-:W-:Y:S06]  /*6010*/  @P0 BRA `(.L_x_94) ;  /* 0x0000000000040947 */ /* 0x000fec0003800000 */
[----:B------:R-:W-:-:S04]  /*6020*/  DEPBAR.LE SB0, 0x1 ;  /* 0x000080400000791a */ /* 0x000fc80000000000 */
.L_x_94:
[----:B------:R-:W-:Y:S05]  /*6030*/  WARPSYNC.ALL ;  /* 0x0000000000007948 */ /* 0x000fea0003800000 */
[----:B------:R-:W-:Y:S01]  /*6040*/  BAR.SYNC.DEFER_BLOCKING 0x1, 0x100 ;  /* 0x0044000000007b1d */ /* 0x000fe20000010000 */
[----:B------:R-:W-:-:S05]  /*6050*/  IADD3 R16, P1, R16, UR38, RZ ;  /* 0x0000002610107c10 */ /* 0x000fca000ff3e0ff */
        /* <DEDUP_REMOVED lines=20> */
[----:B------:R-:W-:Y:S02]  /*61a0*/  UIADD3 UR4, UR50, 0x5100, URZ ;  /* 0x0000510032047890 */ /* 0x000fe4000fffe03f */
[----:B------:R-:W-:Y:S01]  /*61b0*/  UIADD3.X UR9, URZ, UR43, URZ, UP0, !UPT ;  /* 0x0000002b3f097290 */ /* 0x000fe200087fe43f */
[----:B------:R-:W-:-:S08]  /*61c0*/  UMOV UR7, UR47 ;  /* 0x0000002f00077c82 */ /* 0x000fd00008000000 */
[----:B------:R2:W-:Y:S02]  /*61d0*/  UTMASTG.3D [UR4], [UR8] ;  /* 0x00000004080073b5 */ /* 0x0005e40008010000 */
[----:B--2---:R0:W-:Y:S02]  /*61e0*/  UTMACMDFLUSH ;  /* 0x00000000000079b7 */ /* 0x0041e40000000000 */
.L_x_96:
[----:B------:R-:W-:Y:S05]  /*61f0*/  BSYNC B0 ;  /* 0x0000000000007941 */ /* 0x000fea0003800000 */
.L_x_95:
[----:B------:R-:W-:Y:S01]  /*6200*/  ULDC.64 UR4, c[0x0][0x8f8] ;  /* 0x00023e0000047ab9 */ /* 0x000fe20000000a00 */
[----:B------:R-:W-:Y:S01]  /*6210*/  IADD3.X R17, R17, UR37, RZ, P1, !PT ;  /* 0x0000002511117c10 */ /* 0x000fe20008ffe4ff */
[----:B------:R-:W-:Y:S01]  /*6220*/  UMOV UR47, 0xffffffff ;  /* 0xffffffff002f7882 */ /* 0x000fe20000000000 */
[----:B------:R-:W-:Y:S01]  /*6230*/  ISETP.GE.U32.AND P0, PT, R16, UR4, PT ;  /* 0x0000000410007c0c */ /* 0x000fe2000bf06070 */
[----:B------:R-:W-:Y:S01]  /*6240*/  IMAD.MOV.U32 R3, RZ, RZ, -0x1 ;  /* 0xffffffffff037424 */ /* 0x000fe200078e00ff */
[----:B------:R-:W-:Y:S01]  /*6250*/  PRMT R0, RZ, 0x7610, R0 ;  /* 0x00007610ff007816 */ /* 0x000fe20000000000 */
[----:B------:R-:W-:Y:S01]  /*6260*/  IMAD.MOV.U32 R7, RZ, RZ, -0x1 ;  /* 0xffffffffff077424 */ /* 0x000fe200078e00ff */
[----:B------:R-:W-:-:S13]  /*6270*/  ISETP.GE.U32.AND.EX P0, PT, R17, UR5, PT, P0 ;  /* 0x0000000511007c0c */ /* 0x000fda000bf06100 */
[----:B------:R-:W-:Y:S05]  /*6280*/  @P0 BRA `(.L_x_97) ;  /* 0x0000000400680947 */ /* 0x000fea0003800000 */
[----:B------:R-:W2:Y:S01]  /*6290*/  S2R R12, SR_CTAID.X ;  /* 0x00000000000c7919 */ /* 0x000ea20000002500 */
[----:B------:R-:W3:Y:S01]  /*62a0*/  LDC.64 R10, c[0x0][0x8d0] ;  /* 0x00023400ff0a7b82 */ /* 0x000ee20000000a00 */
[----:B------:R-:W-:Y:S01]  /*62b0*/  ULDC UR4, c[0x0][0x150] ;  /* 0x0000540000047ab9 */ /* 0x000fe20000000800 */
[----:B------:R-:W-:Y:S01]  /*62c0*/  IMAD.MOV.U32 R8, RZ, RZ, R16 ;  /* 0x000000ffff087224 */ /* 0x000fe200078e0010 */
[----:B------:R-:W4:Y:S01]  /*62d0*/  S2R R26, SR_CTAID.Y ;  /* 0x00000000001a7919 */ /* 0x000f220000002600 */
[----:B------:R-:W-:-:S04]  /*62e0*/  MOV R9, R17 ;  /* 0x0000001100097202 */ /* 0x000fc80000000f00 */
[----:B------:R-:W1:Y:S08]  /*62f0*/  LDC R25, c[0x0][0x144] ;  /* 0x00005100ff197b82 */ /* 0x000e700000000800 */
[----:B------:R-:W1:Y:S08]  /*6300*/  LDC R0, c[0x0][0x8d8] ;  /* 0x00023600ff007b82 */ /* 0x000e700000000800 */
[----:B------:R-:W1:Y:S01]  /*6310*/  LDC.64 R20, c[0x0][0x8c8] ;  /* 0x00023200ff147b82 */ /* 0x000e620000000a00 */
[----:B---3--:R-:W-:-:S04]  /*6320*/  ISETP.NE.U32.AND P0, PT, R10, RZ, PT ;  /* 0x000000ff0a00720c */ /* 0x008fc80003f05070 */
[----:B------:R-:W-:Y:S02]  /*6330*/  ISETP.NE.AND.EX P0, PT, R11, RZ, PT, P0 ;  /* 0x000000ff0b00720c */ /* 0x000fe40003f05300 */
[----:B--2---:R-:W-:-:S05]  /*6340*/  I2FP.F32.U32 R3, R12 ;  /* 0x0000000c00037245 */ /* 0x004fca0000201000 */
[----:B------:R-:W-:-:S04]  /*6350*/  FMUL R3, R3, UR4 ;  /* 0x0000000403037c20 */ /* 0x000fc80008400000 */
[----:B------:R2:W3:Y:S02]  /*6360*/  F2I.U32.TRUNC.NTZ R24, R3 ;  /* 0x0000000300187305 */ /* 0x0004e4000020f000 */
[----:B----4-:R-:W-:Y:S05]  /*6370*/  @!P0 BRA `(.L_x_98) ;  /* 0x0000000000288947 */ /* 0x010fea0003800000 */
[----:B--2---:R-:W2:Y:S02]  /*6380*/  LDC R3, c[0x0][0x8dc] ;  /* 0x00023700ff037b82 */ /* 0x004ea40000000800 */
[----:B--2---:R-:W-:-:S05]  /*6390*/  IADD3 R3, P0, R16, R3, RZ ;  /* 0x0000000310037210 */ /* 0x004fca0007f1e0ff */
[----:B------:R-:W-:-:S04]  /*63a0*/  IMAD.X R13, RZ, RZ, R17, P0 ;  /* 0x000000ffff0d7224 */ /* 0x000fc800000e0611 */
[----:B------:R-:W-:-:S04]  /*63b0*/  IMAD.WIDE.U32 R4, R13, R10, RZ ;  /* 0x0000000a0d047225 */ /* 0x000fc800078e00ff */
[----:B------:R-:W-:-:S04]  /*63c0*/  IMAD.WIDE.U32 R6, P0, R3, R11, R4 ;  /* 0x0000000b03067225 */ /* 0x000fc80007800004 */
[----:B------:R-:W-:-:S04]  /*63d0*/  IMAD.WIDE.U32 R4, R3, R10, RZ ;  /* 0x0000000a03047225 */ /* 0x000fc800078e00ff */
[----:B------:R-:W-:Y:S01]  /*63e0*/  IMAD.X R9, RZ, RZ, RZ, P0 ;  /* 0x000000ffff097224 */ /* 0x000fe200000e06ff */
[----:B------:R-:W-:Y:S01]  /*63f0*/  IADD3 RZ, P0, R5, R6, RZ ;  /* 0x0000000605ff7210 */ /* 0x000fe20007f1e0ff */
[----:B------:R-:W-:-:S04]  /*6400*/  IMAD.MOV.U32 R8, RZ, RZ, R7 ;  /* 0x000000ffff087224 */ /* 0x000fc800078e0007 */
[----:B------:R-:W-:-:S08]  /*6410*/  IMAD.WIDE.U32.X R8, R13, R11, R8, P0 ;  /* 0x0000000b0d087225 */ /* 0x000fd000000e0408 */
.L_x_98:
[----:B------:R-:W4:Y:S01]  /*6420*/  LDC.64 R14, c[0x0][0x8e8] ;  /* 0x00023a00ff0e7b82 */ /* 0x000f220000000a00 */
[-CC-:B-1----:R-:W-:Y:S01]  /*6430*/  SHF.R.U64 R32, R8, R0.reuse, R9.reuse ;  /* 0x0000000008207219 */ /* 0x182fe20000001209 */
[----:B---3--:R-:W-:Y:S01]  /*6440*/  IMAD.MOV R24, RZ, RZ, -R24 ;  /* 0x000000ffff187224 */ /* 0x008fe200078e0a18 */
[----:B------:R-:W-:Y:S01]  /*6450*/  SHF.R.U32.HI R0, RZ, R0, R9 ;  /* 0x00000000ff007219 */ /* 0x000fe20000011609 */
[----:B------:R-:W-:Y:S01]  /*6460*/  ULDC UR4, c[0x0][0x154] ;  /* 0x0000550000047ab9 */ /* 0x000fe20000000800 */
[----:B--2---:R-:W-:Y:S01]  /*6470*/  IADD3 R3, P0, RZ, -R32, RZ ;  /* 0x80000020ff037210 */ /* 0x004fe20007f1e0ff */
[----:B------:R-:W-:Y:S02]  /*6480*/  IMAD R28, R25, R24, R12 ;  /* 0x00000018191c7224 */ /* 0x000fe400078e020c */
[----:B------:R-:W1:Y:S01]  /*6490*/  LDC R6, c[0x0][0x8c0] ;  /* 0x00023000ff067b82 */ /* 0x000e620000000800 */
[----:B------:R-:W-:Y:S02]  /*64a0*/  IMAD.MOV.U32 R7, RZ, RZ, 0x1 ;  /* 0x00000001ff077424 */ /* 0x000fe400078e00ff */
[----:B------:R-:W-:-:S04]  /*64b0*/  IMAD.X R5, RZ, RZ, ~R0, P0 ;  /* 0x000000ffff057224 */ /* 0x000fc800000e0e00 */
[-C--:B------:R-:W-:Y:S01]  /*64c0*/  IMAD R0, R5, R20.reuse, RZ ;  /* 0x0000001405007224 */ /* 0x080fe200078e02ff */
[----:B------:R-:W2:Y:S01]  /*64d0*/  LDC R8, c[0x0][0x8b0] ;  /* 0x00022c00ff087b82 */ /* 0x000ea20000000800 */
[----:B------:R-:W-:-:S04]  /*64e0*/  IMAD.WIDE.U32 R4, R3, R20, R16 ;  /* 0x0000001403047225 */ /* 0x000fc800078e0010 */
[----:B------:R-:W-:Y:S01]  /*64f0*/  IMAD R3, R3, R21, R0 ;  /* 0x0000001503037224 */ /* 0x000fe200078e0200 */
[----:B------:R-:W-:Y:S02]  /*6500*/  I2FP.F32.U32 R0, R26 ;  /* 0x0000001a00007245 */ /* 0x000fe40000201000 */
[----:B------:R-:W3:Y:S01]  /*6510*/  LDC R30, c[0x0][0x900] ;  /* 0x00024000ff1e7b82 */ /* 0x000ee20000000800 */
[----:B----4-:R-:W-:Y:S02]  /*6520*/  ISETP.NE.U32.AND P0, PT, R14, RZ, PT ;  /* 0x000000ff0e00720c */ /* 0x010fe40003f05070 */
[----:B------:R-:W-:Y:S01]  /*6530*/  IADD3 R3, R5, R3, RZ ;  /* 0x0000000305037210 */ /* 0x000fe20007ffe0ff */
[----:B------:R-:W-:Y:S01]  /*6540*/  FMUL R0, R0, UR4 ;  /* 0x0000000400007c20 */ /* 0x000fe20008400000 */
[----:B------:R-:W-:Y:S01]  /*6550*/  ISETP.NE.AND.EX P0, PT, R15, RZ, PT, P0 ;  /* 0x000000ff0f00720c */ /* 0x000fe20003f05300 */
[----:B------:R-:W-:Y:S02]  /*6560*/  IMAD.MOV.U32 R5, RZ, RZ, -0x1 ;  /* 0xffffffffff057424 */ /* 0x000fe400078e00ff */
[----:B------:R-:W4:Y:S01]  /*6570*/  LDC R21, c[0x0][0x148] ;  /* 0x00005200ff157b82 */ /* 0x000f220000000800 */
[-CC-:B-1----:R-:W-:Y:S01]  /*6580*/  SHF.R.U64 R12, R4, R6.reuse, R3.reuse ;  /* 0x00000006040c7219 */ /* 0x182fe20000001203 */
[----:B------:R1:W1:Y:S01]  /*6590*/  F2I.U32.TRUNC.NTZ R20, R0 ;  /* 0x0000000000147305 */ /* 0x000262000020f000 */
[----:B------:R-:W-:-:S05]  /*65a0*/  SHF.R.U32.HI R3, RZ, R6, R3 ;  /* 0x00000006ff037219 */ /* 0x000fca0000011603 */
[----:B------:R-:W1:Y:S01]  /*65b0*/  LDC R24, c[0x0][0x8a8] ;  /* 0x00022a00ff187b82 */ /* 0x000e620000000800 */
[-CC-:B--2---:R-:W-:Y:S02]  /*65c0*/  SHF.R.U64 R10, R12, R8.reuse, R3.reuse ;  /* 0x000000080c0a7219 */ /* 0x184fe40000001203 */
[----:B------:R-:W-:-:S05]  /*65d0*/  SHF.R.U32.HI R3, RZ, R8, R3 ;  /* 0x00000008ff037219 */ /* 0x000fca0000011603 */
[----:B------:R-:W2:Y:S01]  /*65e0*/  LDC R27, c[0x0][0x8f0] ;  /* 0x00023c00ff1b7b82 */ /* 0x000ea20000000800 */
[-C--:B---3--:R-:W-:Y:S02]  /*65f0*/  SHF.L.U32 R4, R5, R30.reuse, RZ ;  /* 0x0000001e05047219 */ /* 0x088fe400000006ff */
[-CC-:B------:R-:W-:Y:S02]  /*6600*/  SHF.R.U64 R13, R10, R30.reuse, R3.reuse ;  /* 0x0000001e0a0d7219 */ /* 0x180fe40000001203 */
[----:B------:R-:W-:Y:S02]  /*6610*/  SHF.R.U32.HI R5, RZ, R30, R3 ;  /* 0x0000001eff057219 */ /* 0x000fe40000011603 */
[----:B------:R-:W-:Y:S01]  /*6620*/  LOP3.LUT R25, RZ, R4, RZ, 0x33, !PT ;  /* 0x00000004ff197212 */ /* 0x000fe200078e33ff */
[----:B------:R-:W3:Y:S01]  /*6630*/  LDC R29, c[0x0][0x8e0] ;  /* 0x00023800ff1d7b82 */ /* 0x000ee20000000800 */
[----:B------:R-:W-:Y:S01]  /*6640*/  SHF.L.U32 R30, R7, R30, RZ ;  /* 0x0000001e071e7219 */ /* 0x000fe200000006ff */
[----:B------:R-:W-:-:S06]  /*6650*/  IMAD.MOV.U32 R4, RZ, RZ, R13 ;  /* 0x000000ffff047224 */ /* 0x000fcc00078e000d */
[----:B------:R-:W1:Y:S01]  /*6660*/  LDC R31, c[0x0][0x8b8] ;  /* 0x00022e00ff1f7b82 */ /* 0x000e620000000800 */
[----:B------:R-:W-:Y:S05]  /*6670*/  @!P0 BRA `(.L_x_99) ;  /* 0x0000000000288947 */ /* 0x000fea0003800000 */
[----:B-1----:R-:W1:Y:S02]  /*6680*/  LDC R0, c[0x0][0x8f4] ;  /* 0x00023d00ff007b82 */ /* 0x002e640000000800 */
[----:B-1----:R-:W-:-:S05]  /*6690*/  IADD3 R3, P0, R13, R0, RZ ;  /* 0x000000000d037210 */ /* 0x002fca0007f1e0ff */
[----:B------:R-:W-:-:S04]  /*66a0*/  IMAD.X R11, RZ, RZ, R5, P0 ;  /* 0x000000ffff0b7224 */ /* 0x000fc800000e0605 */
[----:B------:R-:W-:-:S04]  /*66b0*/  IMAD.WIDE.U32 R4, R11, R14, RZ ;  /* 0x0000000e0b047225 */ /* 0x000fc800078e00ff */
[----:B------:R-:W-:-:S04]  /*66c0*/  IMAD.WIDE.U32 R6, P0, R3, R15, R4 ;  /* 0x0000000f03067225 */ /* 0x000fc80007800004 */
[----:B------:R-:W-:Y:S01]  /*66d0*/  IMAD.WIDE.U32 R4, R3, R14, RZ ;  /* 0x0000000e03047225 */ /* 0x000fe200078e00ff */
[----:B------:R-:W-:-:S03]  /*66e0*/  MOV R8, R7 ;  /* 0x0000000700087202 */ /* 0x000fc60000000f00 */
[----:B------:R-:W-:Y:S01]  /*66f0*/  IMAD.X R9, RZ, RZ, RZ, P0 ;  /* 0x000000ffff097224 */ /* 0x000fe200000e06ff */
[----:B------:R-:W-:-:S05]  /*6700*/  IADD3 RZ, P0, R5, R6, RZ ;  /* 0x0000000605ff7210 */ /* 0x000fca0007f1e0ff */
[----:B------:R-:W-:-:S08]  /*6710*/  IMAD.WIDE.U32.X R4, R11, R15, R8, P0 ;  /* 0x0000000f0b047225 */ /* 0x000fd000000e0408 */
.L_x_99:
[----:B------:R-:W-:Y:S01]  /*6720*/  ISETP.NE.AND P0, PT, R2, 0x1, PT ;  /* 0x000000010200780c */ /* 0x000fe20003f05270 */
[----:B-1----:R-:W-:Y:S01]  /*6730*/  IMAD.MOV R20, RZ, RZ, -R20 ;  /* 0x000000ffff147224 */ /* 0x002fe200078e0a14 */
[----:B--2---:R-:W-:Y:S01]  /*6740*/  SHF.R.U64 R0, R4, R27, R5 ;  /* 0x0000001b04007219 */ /* 0x004fe20000001205 */
[----:B------:R-:W-:Y:S01]  /*6750*/  VIADD R5, R24, 0xffffffff ;  /* 0xffffffff18057836 */ /* 0x000fe20000000000 */
[----:B------:R-:W-:Y:S02]  /*6760*/  LOP3.LUT R3, R10, R25, RZ, 0xc0, !PT ;  /* 0x000000190a037212 */ /* 0x000fe400078ec0ff */
[----:B------:R-:W-:Y:S01]  /*6770*/  R2UR UR47, R32 ;  /* 0x00000000202f72ca */ /* 0x000fe200000e0000 */
[----:B------:R-:W-:Y:S01]  /*6780*/  IMAD.MOV R4, RZ, RZ, -R0 ;  /* 0x000000ffff047224 */ /* 0x000fe200078e0a00 */
[----:B------:R-:W-:Y:S01]  /*6790*/  LOP3.LUT R5, R12, R5, RZ, 0xc0, !PT ;  /* 0x000000050c057212 */ /* 0x000fe200078ec0ff */
[----:B------:R-:W-:Y:S02]  /*67a0*/  IMAD R3, R30, R0, R3 ;  /* 0x000000001e037224 */ /* 0x000fe400078e0203 */
[----:B---3--:R-:W-:-:S02]  /*67b0*/  IMAD R0, R4, R29, R13 ;  /* 0x0000001d04007224 */ /* 0x008fc400078e020d */
[----:B----4-:R-:W-:Y:S02]  /*67c0*/  @P0 IMAD R28, R21, R20, R26 ;  /* 0x00000014151c0224 */ /* 0x010fe400078e021a */
[----:B------:R-:W-:Y:S02]  /*67d0*/  IMAD R0, R0, R24, R5 ;  /* 0x0000001800007224 */ /* 0x000fe400078e0205 */
[----:B------:R-:W-:Y:S02]  /*67e0*/  IMAD R3, R3, R31, R28 ;  /* 0x0000001f03037224 */ /* 0x000fe400078e021c */
[----:B------:R-:W-:-:S03]  /*67f0*/  IMAD.MOV.U32 R4, RZ, RZ, 0x1 ;  /* 0x00000001ff047424 */ /* 0x000fc600078e00ff */
[----:B------:R-:W-:Y:S02]  /*6800*/  SEL R7, R0, R3, !P0 ;  /* 0x0000000300077207 */ /* 0x000fe40004000000 */
[----:B------:R-:W-:Y:S02]  /*6810*/  SEL R3, R3, R0, !P0 ;  /* 0x0000000003037207 */ /* 0x000fe40004000000 */
[----:B------:R-:W-:-:S07]  /*6820*/  PRMT R0, R4, 0x7610, R0 ;  /* 0x0000761004007816 */ /* 0x000fce0000000000 */
.L_x_97:
[----:B------:R-:W-:Y:S01]  /*6830*/  LOP3.LUT P0, RZ, R0, 0xff, RZ, 0xc0, !PT ;  /* 0x000000ff00ff7812 */ /* 0x000fe2000780c0ff */
[----:B------:R-:W-:-:S04]  /*6840*/  UIMAD.WIDE.U32 UR4, UR51, -0x33333333, URZ ;  /* 0xcccccccd330478a5 */ /* 0x000fc8000f8e003f */
[----:B------:R-:W-:-:S04]  /*6850*/  USHF.R.U32.HI UR4, URZ, 0x3, UR5 ;  /* 0x000000033f047899 */ /* 0x000fc80008011605 */
[----:B------:R-:W-:-:S04]  /*6860*/  UIMAD UR4, UR4, -0xa, UR51 ;  /* 0xfffffff6040478a4 */ /* 0x000fc8000f8e0233 */
[----:B------:R-:W-:Y:S08]  /*6870*/  @P0 BRA `(.L_x_100) ;  /* 0xffffffac00b80947 */ /* 0x000ff0000383ffff */
[----:B------:R-:W-:-:S04]  /*6880*/  DEPBAR.LE SB0, 0x0 ;  /* 0x000080000000791a */ /* 0x000fc80000000000 */
[----:B------:R-:W-:Y:S05]  /*6890*/  EXIT ;  /* 0x000000000000794d */ /* 0x000fea0003800000 */
.L_x_13:
[----:B------:R-:W-:Y:S01]  /*68a0*/  ULDC.64 UR4, c[0x0][0x8f8] ;  /* 0x00023e0000047ab9 */ /* 0x000fe20000000a00 */
[----:B------:R-:W-:Y:S01]  /*68b0*/  PRMT R12, RZ, 0x7610, R12 ;  /* 0x00007610ff0c7816 */ /* 0x000fe2000000000c */
[----:B------:R-:W-:Y:S01]  /*68c0*/  IMAD.MOV.U32 R20, RZ, RZ, -0x1 ;  /* 0xffffffffff147424 */ /* 0x000fe200078e00ff */
[----:B------:R-:W-:Y:S01]  /*68d0*/  ISETP.GE.U32.AND P1, PT, R16, UR4, PT ;  /* 0x0000000410007c0c */ /* 0x000fe2000bf26070 */
[----:B------:R-:W-:Y:S01]  /*68e0*/  IMAD.MOV.U32 R6, RZ, RZ, -0x1 ;  /* 0xffffffffff067424 */ /* 0x000fe200078e00ff */
[----:B------:R-:W-:Y:S02]  /*68f0*/  MOV R7, 0xffffffff ;  /* 0xffffffff00077802 */ /* 0x000fe40000000f00 */
[----:B------:R-:W-:-:S13]  /*6900*/  ISETP.GE.U32.AND.EX P1, PT, R17, UR5, PT, P1 ;  /* 0x0000000511007c0c */ /* 0x000fda000bf26110 */
[----:B------:R-:W-:Y:S05]  /*6910*/  @P1 BRA `(.L_x_101) ;  /* 0x0000000400281947 */ /* 0x000fea0003800000 */
[----:B------:R-:W2:Y:S01]  /*6920*/  LDC.64 R20, c[0x0][0x8d0] ;  /* 0x00023400ff147b82 */ /* 0x000ea20000000a00 */
[----:B------:R-:W-:Y:S02]  /*6930*/  IMAD.MOV.U32 R14, RZ, RZ, R16 ;  /* 0x000000ffff0e7224 */ /* 0x000fe400078e0010 */
[----:B------:R-:W-:-:S05]  /*6940*/  IMAD.MOV.U32 R15, RZ, RZ, R17 ;  /* 0x000000ffff0f7224 */ /* 0x000fca00078e0011 */
[----:B------:R-:W3:Y:S08]  /*6950*/  LDC R26, c[0x0][0x8d8] ;  /* 0x00023600ff1a7b82 */ /* 0x000ef00000000800 */
[----:B------:R-:W4:Y:S01]  /*6960*/  LDC.64 R28, c[0x0][0x8c8] ;  /* 0x00023200ff1c7b82 */ /* 0x000f220000000a00 */
[----:B--2---:R-:W-:-:S04]  /*6970*/  ISETP.NE.U32.AND P1, PT, R20, RZ, PT ;  /* 0x000000ff1400720c */ /* 0x004fc80003f25070 */
[----:B------:R-:W-:-:S13]  /*6980*/  ISETP.NE.AND.EX P1, PT, R21, RZ, PT, P1 ;  /* 0x000000ff1500720c */ /* 0x000fda0003f25310 */
[----:B---34-:R-:W-:Y:S05]  /*6990*/  @!P1 BRA `(.L_x_102) ;  /* 0x0000000000289947 */ /* 0x018fea0003800000 */
[----:B------:R-:W2:Y:S02]  /*69a0*/  LDC R7, c[0x0][0x8dc] ;  /* 0x00023700ff077b82 */ /* 0x000ea40000000800 */
[----:B--2---:R-:W-:-:S05]  /*69b0*/  IADD3 R15, P1, R16, R7, RZ ;  /* 0x00000007100f7210 */ /* 0x004fca0007f3e0ff */
        /* <DEDUP_REMOVED lines=8> */
.L_x_102:
[----:B------:R-:W2:Y:S01]  /*6a40*/  LDC.64 R30, c[0x0][0x8e8] ;  /* 0x00023a00ff1e7b82 */ /* 0x000ea20000000a00 */
[-CC-:B------:R-:W-:Y:S01]  /*6a50*/  SHF.R.U64 R22, R14, R26.reuse, R15.reuse ;  /* 0x0000001a0e167219 */ /* 0x180fe2000000120f */
[----:B------:R-:W-:Y:S01]  /*6a60*/  IMAD.MOV.U32 R32, RZ, RZ, 0x1 ;  /* 0x00000001ff207424 */ /* 0x000fe200078e00ff */
[----:B------:R-:W-:Y:S02]  /*6a70*/  SHF.R.U32.HI R6, RZ, R26, R15 ;  /* 0x0000001aff067219 */ /* 0x000fe4000001160f */
[----:B------:R-:W-:-:S03]  /*6a80*/  IADD3 R13, P1, RZ, -R22, RZ ;  /* 0x80000016ff0d7210 */ /* 0x000fc60007f3e0ff */
[----:B------:R-:W3:Y:S02]  /*6a90*/  LDC R14, c[0x0][0x8c0] ;  /* 0x00023000ff0e7b82 */ /* 0x000ee40000000800 */
[----:B------:R-:W-:-:S04]  /*6aa0*/  IMAD.X R7, RZ, RZ, ~R6, P1 ;  /* 0x000000ffff077224 */ /* 0x000fc800008e0e06 */
[-C--:B------:R-:W-:Y:S02]  /*6ab0*/  IMAD R12, R7, R28.reuse, RZ ;  /* 0x0000001c070c7224 */ /* 0x080fe400078e02ff */
[----:B------:R-:W4:Y:S01]  /*6ac0*/  LDC R26, c[0x0][0x8b0] ;  /* 0x00022c00ff1a7b82 */ /* 0x000f220000000800 */
[----:B------:R-:W-:-:S04]  /*6ad0*/  IMAD.WIDE.U32 R6, R13, R28, R16 ;  /* 0x0000001c0d067225 */ /* 0x000fc800078e0010 */
[----:B------:R-:W-:Y:S02]  /*6ae0*/  IMAD R13, R13, R29, R12 ;  /* 0x0000001d0d0d7224 */ /* 0x000fe400078e020c */
[----:B------:R-:W-:Y:S01]  /*6af0*/  IMAD.MOV.U32 R12, RZ, RZ, -0x1 ;  /* 0xffffffffff0c7424 */ /* 0x000fe200078e00ff */
[----:B------:R-:W5:Y:S01]  /*6b00*/  LDC R27, c[0x0][0x900] ;  /* 0x00024000ff1b7b82 */ /* 0x000f620000000800 */
[----:B------:R-:W-:Y:S01]  /*6b10*/  IMAD.IADD R7, R7, 0x1, R13 ;  /* 0x0000000107077824 */ /* 0x000fe200078e020d */
[----:B--2---:R-:W-:-:S04]  /*6b20*/  ISETP.NE.U32.AND P1, PT, R30, RZ, PT ;  /* 0x000000ff1e00720c */ /* 0x004fc80003f25070 */
[----:B------:R-:W-:Y:S02]  /*6b30*/  ISETP.NE.AND.EX P1, PT, R31, RZ, PT, P1 ;  /* 0x000000ff1f00720c */ /* 0x000fe40003f25310 */
[----:B------:R-:W2:Y:S01]  /*6b40*/  LDC R25, c[0x0][0x8a8] ;  /* 0x00022a00ff197b82 */ /* 0x000ea20000000800 */
[-CC-:B---3--:R-:W-:Y:S02]  /*6b50*/  SHF.R.U64 R20, R6, R14.reuse, R7.reuse ;  /* 0x0000000e06147219 */ /* 0x188fe40000001207 */
[----:B------:R-:W-:-:S05]  /*6b60*/  SHF.R.U32.HI R7, RZ, R14, R7 ;  /* 0x0000000eff077219 */ /* 0x000fca0000011607 */
[----:B------:R-:W3:Y:S01]  /*6b70*/  LDC R28, c[0x0][0x8f0] ;  /* 0x00023c00ff1c7b82 */ /* 0x000ee20000000800 */
[-CC-:B----4-:R-:W-:Y:S02]  /*6b80*/  SHF.R.U64 R23, R20, R26.reuse, R7.reuse ;  /* 0x0000001a14177219 */ /* 0x190fe40000001207 */
[----:B------:R-:W-:-:S05]  /*6b90*/  SHF.R.U32.HI R6, RZ, R26, R7 ;  /* 0x0000001aff067219 */ /* 0x000fca0000011607 */
[----:B------:R-:W4:Y:S01]  /*6ba0*/  LDC R29, c[0x0][0x8e0] ;  /* 0x00023800ff1d7b82 */ /* 0x000f220000000800 */
[-CC-:B-----5:R-:W-:Y:S02]  /*6bb0*/  SHF.R.U64 R26, R23, R27.reuse, R6.reuse ;  /* 0x0000001b171a7219 */ /* 0x1a0fe40000001206 */
[-C--:B------:R-:W-:Y:S02]  /*6bc0*/  SHF.L.U32 R12, R12, R27.reuse, RZ ;  /* 0x0000001b0c0c7219 */ /* 0x080fe400000006ff */
[----:B------:R-:W-:Y:S01]  /*6bd0*/  SHF.R.U32.HI R7, RZ, R27, R6 ;  /* 0x0000001bff077219 */ /* 0x000fe20000011606 */
[----:B------:R-:W-:Y:S01]  /*6be0*/  IMAD.MOV.U32 R6, RZ, RZ, R26 ;  /* 0x000000ffff067224 */ /* 0x000fe200078e001a */
[----:B------:R-:W-:Y:S01]  /*6bf0*/  LOP3.LUT R34, RZ, R12, RZ, 0x33, !PT ;  /* 0x0000000cff227212 */ /* 0x000fe200078e33ff */
[----:B------:R-:W1:Y:S01]  /*6c00*/  LDC R33, c[0x0][0x8b8] ;  /* 0x00022e00ff217b82 */ /* 0x000e620000000800 */
        /* <DEDUP_REMOVED lines=11> */
.L_x_103:
[----:B------:R-:W-:Y:S01]  /*6cc0*/  ISETP.NE.AND P1, PT, R2, 0x1, PT ;  /* 0x000000010200780c */ /* 0x000fe20003f25270 */
[----:B--2---:R-:W-:Y:S01]  /*6cd0*/  VIADD R13, R25, 0xffffffff ;  /* 0xffffffff190d7836 */ /* 0x004fe20000000000 */
[----:B---3--:R-:W-:Y:S01]  /*6ce0*/  SHF.R.U64 R6, R6, R28, R7 ;  /* 0x0000001c06067219 */ /* 0x008fe20000001207 */
[----:B------:R-:W-:Y:S01]  /*6cf0*/  IMAD.MOV.U32 R12, RZ, RZ, 0x1 ;  /* 0x00000001ff0c7424 */ /* 0x000fe200078e00ff */
[----:B------:R-:W-:Y:S02]  /*6d00*/  SHF.L.U32 R32, R32, R27, RZ ;  /* 0x0000001b20207219 */ /* 0x000fe400000006ff */
[----:B------:R-:W-:Y:S01]  /*6d10*/  LOP3.LUT R5, R23, R34, RZ, 0xc0, !PT ;  /* 0x0000002217057212 */ /* 0x000fe200078ec0ff */
[----:B------:R-:W-:-:S04]  /*6d20*/  IMAD.MOV R7, RZ, RZ, -R6 ;  /* 0x000000ffff077224 */ /* 0x000fc800078e0a06 */
[----:B------:R-:W-:Y:S01]  /*6d30*/  IMAD R5, R32, R6, R5 ;  /* 0x0000000620057224 */ /* 0x000fe200078e0205 */
[----:B------:R-:W-:Y:S01]  /*6d40*/  MOV R6, R22 ;  /* 0x0000001600067202 */ /* 0x000fe20000000f00 */
[----:B------:R-:W-:Y:S01]  /*6d50*/  @P1 IMAD R10, R11, R24, R4 ;  /* 0x000000180b0a1224 */ /* 0x000fe200078e0204 */
[----:B------:R-:W-:Y:S01]  /*6d60*/  LOP3.LUT R11, R20, R13, RZ, 0xc0, !PT ;  /* 0x0000000d140b7212 */ /* 0x000fe200078ec0ff */
[----:B----4-:R-:W-:Y:S02]  /*6d70*/  IMAD R4, R7, R29, R26 ;  /* 0x0000001d07047224 */ /* 0x010fe400078e021a */
[----:B-1----:R-:W-:Y:S02]  /*6d80*/  IMAD R10, R5, R33, R10 ;  /* 0x00000021050a7224 */ /* 0x002fe400078e020a */
[----:B------:R-:W-:-:S05]  /*6d90*/  IMAD R5, R4, R25, R11 ;  /* 0x0000001904057224 */ /* 0x000fca00078e020b */
[----:B------:R-:W-:Y:S02]  /*6da0*/  SEL R7, R5, R10, !P1 ;  /* 0x0000000a05077207 */ /* 0x000fe40004800000 */
[----:B------:R-:W-:-:S07]  /*6db0*/  SEL R20, R10, R5, !P1 ;  /* 0x000000050a147207 */ /* 0x000fce0004800000 */
.L_x_101:
[----:B------:R-:W-:-:S08]  /*6dc0*/  NOP ;  /* 0x0000000000007918 */ /* 0x000fd00000000000 */
[----:B------:R-:W2:-:S00]  /*6dd0*/  USETMAXREG.DEALLOC.CTAPOOL 0x28 ;  /* 0x00000028000079c8 */ /* 0x000e8000080e0500 */
[----:B--2---:R-:W-:-:S13]  /*6de0*/  ISETP.NE.AND P1, PT, R3, 0x1, PT ;  /* 0x000000010300780c */ /* 0x004fda0003f25270 */
[----:B-1----:R-:W-:Y:S05]  /*6df0*/  @!P1 EXIT ;  /* 0x000000000000994d */ /* 0x002fea0003800000 */
[----:B------:R-:W-:Y:S05]  /*6e00*/  @!P4 BRA `(.L_x_104) ;  /* 0x0000001000b0c947 */ /* 0x000fea0003800000 */
[----:B------:R-:W-:-:S13]  /*6e10*/  ISETP.NE.OR P0, PT, R3, 0x2, P0 ;  /* 0x000000020300780c */ /* 0x000fda0000705670 */
[----:B------:R-:W-:Y:S05]  /*6e20*/  @P0 EXIT ;  /* 0x000000000000094d */ /* 0x000fea0003800000 */
[----:B------:R-:W-:-:S13]  /*6e30*/  LOP3.LUT P1, RZ, R12, 0xff, RZ, 0xc0, !PT ;  /* 0x000000ff0cff7812 */ /* 0x000fda000782c0ff */
[----:B------:R-:W-:Y:S05]  /*6e40*/  @!P1 BRA `(.L_x_105) ;  /* 0x0000000000189947 */ /* 0x000fea0003800000 */
[----:B------:R-:W-:Y:S01]  /*6e50*/  UMOV UR4, 0x400 ;  /* 0x0000040000047882 */ /* 0x000fe20000000000 */
[----:B------:R-:W-:Y:S01]  /*6e60*/  IMAD.MOV.U32 R3, RZ, RZ, RZ ;  /* 0x000000ffff037224 */ /* 0x000fe200078e00ff */
[----:B------:R-:W-:-:S04]  /*6e70*/  ULEA UR4, UR36, UR4, 0x18 ;  /* 0x0000000424047291 */ /* 0x000fc8000f8ec03f */
[----:B------:R-:W-:-:S05]  /*6e80*/  SHF.L.U32 R3, R3, 0x1f, RZ ;  /* 0x0000001f03037819 */ /* 0x000fca00000006ff */
[----:B------:R-:W1:Y:S02]  /*6e90*/  SYNCS.PHASECHK.TRANS64.TRYWAIT P0, [UR4+0xe8], R3 ;  /* 0x0000e803ff0075a7 */ /* 0x000e640008000144 */
[----:B-1----:R-:W-:Y:S05]  /*6ea0*/  @!P0 BRA `(.L_x_106) ;  /* 0x0000002400d08947 */ /* 0x002fea0003800000 */
.L_x_105:
[----:B-1----:R-:W-:Y:S01]  /*6eb0*/  PRMT R3, RZ, 0x7610, R3 ;  /* 0x00007610ff037816 */ /* 0x002fe20000000003 */
[----:B------:R-:W-:Y:S06]  /*6ec0*/  @P3 BRA `(.L_x_107) ;  /* 0x0000000000243947 */ /* 0x000fec0003800000 */
[----:B------:R-:W-:Y:S02]  /*6ed0*/  ULDC.64 UR4, c[0x0][0x588] ;  /* 0x0001620000047ab9 */ /* 0x000fe40000000a00 */
[----:B------:R-:W-:-:S04]  /*6ee0*/  ISETP.NE.U32.AND P0, PT, RZ, UR4, PT ;  /* 0x00000004ff007c0c */ /* 0x000fc8000bf05070 */
[----:B------:R-:W-:-:S13]  /*6ef0*/  ISETP.NE.AND.EX P0, PT, RZ, UR5, PT, P0 ;  /* 0x00000005ff007c0c */ /* 0x000fda000bf05300 */
[----:B------:R-:W-:Y:S05]  /*6f00*/  @!P0 BRA `(.L_x_108) ;  /* 0x00000000000c8947 */ /* 0x000fea0003800000 */
[----:B------:R2:W5:Y:S01]  /*6f10*/  LDG.E R8, desc[UR40][R8.64] ;  /* 0x0000002808087981 */ /* 0x000562000c1e1900 */
[----:B------:R-:W-:Y:S01]  /*6f20*/  IMAD.MOV.U32 R3, RZ, RZ, 0x1 ;  /* 0x00000001ff037424 */ /* 0x000fe200078e00ff */
[----:B------:R-:W-:Y:S06]  /*6f30*/  BRA `(.L_x_107) ;  /* 0x0000000000087947 */ /* 0x000fec0003800000 */
.L_x_108:
[----:B------:R-:W1:Y:S01]  /*6f40*/  LDC R8, c[0x0][0x580] ;  /* 0x00016000ff087b82 */ /* 0x000e620000000800 */
[----:B------:R-:W-:-:S07]  /*6f50*/  IMAD.MOV.U32 R3, RZ, RZ, 0x1 ;  /* 0x00000001ff037424 */ /* 0x000fce00078e00ff */
.L_x_107:
[----:B--2---:R-:W-:Y:S01]  /*6f60*/  IMAD.MOV.U32 R9, RZ, RZ, 0x1 ;  /* 0x00000001ff097424 */ /* 0x004fe200078e00ff */
[----:B------:R-:W-:Y:S06]  /*6f70*/  @!P1 BRA `(.L_x_109) ;  /* 0x0000000c00dc9947 */ /* 0x000fec0003800000 */
[----:B------:R-:W2:Y:S01]  /*6f80*/  LDC R10, c[0x0][0x900] ;  /* 0x00024000ff0a7b82 */ /* 0x000ea20000000800 */
[----:B------:R-:W-:Y:S01]  /*6f90*/  IMAD.MOV.U32 R5, RZ, RZ, -0x1 ;  /* 0xffffffffff057424 */ /* 0x000fe200078e00ff */
[----:B------:R-:W-:Y:S01]  /*6fa0*/  MOV R9, 0x1 ;  /* 0x0000000100097802 */ /* 0x000fe20000000f00 */
[----:B------:R-:W-:Y:S01]  /*6fb0*/  ULDC.64 UR6, c[0x0][0x198] ;  /* 0x0000660000067ab9 */ /* 0x000fe20000000a00 */
[----:B------:R-:W-:Y:S01]  /*6fc0*/  LOP3.LUT R11, R0, 0x2, RZ, 0xfc, !PT ;  /* 0x00000002000b7812 */ /* 0x000fe200078efcff */
[----:B------:R-:W-:Y:S01]  /*6fd0*/  ULDC.64 UR14, c[0x0][0x588] ;  /* 0x00016200000e7ab9 */ /* 0x000fe20000000a00 */
[----:B------:R-:W-:Y:S01]  /*6fe0*/  ULDC.64 UR22, c[0x0][0x8f8] ;  /* 0x00023e0000167ab9 */ /* 0x000fe20000000a00 */
[----:B------:R-:W-:Y:S01]  /*6ff0*/  ULDC.64 UR24, c[0x0][0x590] ;  /* 0x0001640000187ab9 */ /* 0x000fe20000000a00 */
[----:B------:R-:W3:Y:S01]  /*7000*/  LDC R12, c[0x0][0x8a8] ;  /* 0x00022a00ff0c7b82 */ /* 0x000ee20000000800 */
[-C--:B--2---:R-:W-:Y:S02]  /*7010*/  SHF.L.U32 R5, R5, R10.reuse, RZ ;  /* 0x0000000a05057219 */ /* 0x084fe400000006ff */
[----:B------:R-:W-:Y:S01]  /*7020*/  SHF.L.U32 R10, R9, R10, RZ ;  /* 0x0000000a090a7219 */ /* 0x000fe200000006ff */
[----:B------:R-:W-:Y:S01]  /*7030*/  IMAD.MOV.U32 R9, RZ, RZ, 0x1 ;  /* 0x00000001ff097424 */ /* 0x000fe200078e00ff */
[----:B------:R-:W-:Y:S01]  /*7040*/  LOP3.LUT R13, RZ, R5, RZ, 0x33, !PT ;  /* 0x00000005ff0d7212 */ /* 0x000fe200078e33ff */
[----:B---3--:R-:W-:-:S07]  /*7050*/  VIADD R12, R12, 0xffffffff ;  /* 0xffffffff0c0c7836 */ /* 0x008fce0000000000 */
.L_x_141:
[----:B------:R-:W-:Y:S02]  /*7060*/  ISETP.NE.U32.AND P0, PT, RZ, UR24, PT ;  /* 0x00000018ff007c0c */ /* 0x000fe4000bf05070 */
[----:B------:R-:W-:Y:S02]  /*7070*/  R2UR UR11, R20 ;  /* 0x00000000140b72ca */ /* 0x000fe400000e0000 */
[----:B------:R-:W-:Y:S02]  /*7080*/  R2UR UR10, R7 ;  /* 0x00000000070a72ca */ /* 0x000fe400000e0000 */
[----:B------:R-:W-:-:S09]  /*7090*/  ISETP.NE.AND.EX P0, PT, RZ, UR25, PT, P0 ;  /* 0x00000019ff007c0c */ /* 0x000fd2000bf05300 */
[----:B------:R-:W-:Y:S02]  /*70a0*/  USHF.L.U32 UR11, UR11, 0x8, URZ ;  /* 0x000000080b0b7899 */ /* 0x000fe4000800063f */
[----:B------:R-:W-:Y:S02]  /*70b0*/  USHF.L.U32 UR10, UR10, 0x6, URZ ;  /* 0x000000060a0a7899 */ /* 0x000fe4000800063f */
[----:B--234-:R-:W-:Y:S10]  /*70c0*/  @!P0 BRA `(.L_x_110) ;  /* 0x00000000002c8947 */ /* 0x01cff40003800000 */
[----:B------:R-:W-:-:S04]  /*70d0*/  ISETP.NE.U32.AND P1, PT, RZ, UR14, PT ;  /* 0x0000000eff007c0c */ /* 0x000fc8000bf25070 */
[----:B------:R-:W-:-:S13]  /*70e0*/  ISETP.NE.AND.EX P1, PT, RZ, UR15, PT, P1 ;  /* 0x0000000fff007c0c */ /* 0x000fda000bf25310 */
[----:B------:R-:W-:Y:S05]  /*70f0*/  @!P1 BRA `(.L_x_111) ;  /* 0x0000000000189947 */ /* 0x000fea0003800000 */
[----:B------:R-:W2:Y:S01]  /*7100*/  LDC.64 R4, c[0x0][0x588] ;  /* 0x00016200ff047b82 */ /* 0x000ea20000000a00 */
[----:B------:R-:W-:-:S04]  /*7110*/  IMAD R3, R6, UR24, RZ ;  /* 0x0000001806037c24 */ /* 0x000fc8000f8e02ff */
[----:B--2---:R-:W-:-:S05]  /*7120*/  IMAD.WIDE R4, R3, 0x4, R4 ;  /* 0x0000000403047825 */ /* 0x004fca00078e0204 */
[----:B-1---5:R3:W5:Y:S01]  /*7130*/  LDG.E R8, desc[UR40][R4.64] ;  /* 0x0000002804087981 */ /* 0x022762000c1e1900 */
[----:B------:R-:W-:Y:S01]  /*7140*/  IMAD.MOV.U32 R3, RZ, RZ, 0x1 ;  /* 0x00000001ff037424 */ /* 0x000fe200078e00ff */
[----:B------:R-:W-:Y:S06]  /*7150*/  BRA `(.L_x_110) ;  /* 0x0000000000087947 */ /* 0x000fec0003800000 */
.L_x_111:
[----:B-1---5:R-:W2:Y:S01]  /*7160*/  LDC R8, c[0x0][0x580] ;  /* 0x00016000ff087b82 */ /* 0x022ea20000000800 */
[----:B------:R-:W-:-:S07]  /*7170*/  IMAD.MOV.U32 R3, RZ, RZ, 0x1 ;  /* 0x00000001ff037424 */ /* 0x000fce00078e00ff */
.L_x_110:
[----:B------:R-:W-:Y:S05]  /*7180*/  @!P0 BRA `(.L_x_112) ;  /* 0x00000000001c8947 */ /* 0x000fea0003800000 */
[----:B------:R-:W-:-:S13]  /*7190*/  LOP3.LUT P2, RZ, R3, 0xff, RZ, 0xc0, !PT ;  /* 0x000000ff03ff7812 */ /* 0x000fda000784c0ff */
[----:B---3--:R-:W3:Y:S02]  /*71a0*/  @!P2 LDC.64 R4, c[0x0][0x588] ;  /* 0x00016200ff04ab82 */ /* 0x008ee40000000a00 */
[----:B---3--:R-:W-:-:S04]  /*71b0*/  @!P2 ISETP.NE.U32.AND P0, PT, R4, RZ, PT ;  /* 0x000000ff0400a20c */ /* 0x008fc80003f05070 */
[----:B------:R-:W-:Y:S02]  /*71c0*/  @!P2 ISETP.NE.AND.EX P1, PT, R5, RZ, PT, P0 ;  /* 0x000000ff0500a20c */ /* 0x000fe40003f25300 */
[----:B-12--5:R-:W-:Y:S02]  /*71d0*/  @P2 FSETP.EQ.AND P0, PT, R8, RZ, PT ;  /* 0x000000ff0800220b */ /* 0x026fe40003f02000 */
[----:B------:R-:W-:Y:S01]  /*71e0*/  @!P2 PLOP3.LUT P0, PT, P1, PT, PT, 0x8, 0x0 ;  /* 0x000000000000a81c */ /* 0x000fe20000f0e170 */
[----:B------:R-:W-:-:S12]  /*71f0*/  BRA `(.L_x_113) ;  /* 0x0000000000047947 */ /* 0x000fd80003800000 */
.L_x_112:
[----:B-12--5:R-:W-:-:S13]  /*7200*/  FSETP.EQ.AND P0, PT, R8, RZ, PT ;  /* 0x000000ff0800720b */ /* 0x026fda0003f02000 */
.L_x_113:
[----:B------:R-:W-:Y:S02]  /*7210*/  ISETP.NE.AND P2, PT, R11, 0x3, PT ;  /* 0x000000030b00780c */ /* 0x000fe40003f45270 */
[----:B------:R-:W-:-:S04]  /*7220*/  ELECT P1, URZ, PT ;  /* 0x00000000003f782f */ /* 0x000fc80003820000 */
[----:B------:R-:W-:-:S07]  /*7230*/  PLOP3.LUT P0, PT, P1, P0, PT, 0x20, 0x0 ;  /* 0x000000000000781c */ /* 0x000fce0000f00470 */
[----:B------:R-:W-:Y:S06]  /*7240*/  @!P2 BRA `(.L_x_114) ;  /* 0x000000000004a947 */ /* 0x000fec0003800000 */
[----:B------:R-:W-:Y:S01]  /*7250*/  BPT.TRAP 0x1 ;  /* 0x000000040000795c */ /* 0x000fe20000300000 */
.L_x_114:
[----:B------:R-:W1:Y:S01]  /*7260*/  S2UR UR36, SR_CgaCtaId ;  /* 0x00000000002479c3 */ /* 0x000e620000008800 */
[----:B------:R-:W-:Y:S01]  /*7270*/  UMOV UR4, 0x400 ;  /* 0x0000040000047882 */ /* 0x000fe20000000000 */
[----:B---3--:R-:W-:Y:S01]  /*7280*/  SHF.L.U32 R4, R9, 0x1f, RZ ;  /* 0x0000001f09047819 */ /* 0x008fe200000006ff */
[----:B-1----:R-:W-:-:S09]  /*7290*/  ULEA UR5, UR36, UR4, 0x18 ;  /* 0x0000000424057291 */ /* 0x002fd2000f8ec03f */
[----:B------:R-:W1:Y:S02]  /*72a0*/  SYNCS.PHASECHK.TRANS64.TRYWAIT P1, [UR5+0xc0], R4 ;  /* 0x0000c004ff0075a7 */ /* 0x000e640008020145 */
[----:B-1----:R-:W-:Y:S05]  /*72b0*/  @!P1 BRA `(.L_x_115) ;  /* 0x0000002000e49947 */ /* 0x002fea0003800000 */
.L_x_182:
[----:B------:R-:W-:Y:S04]  /*72c0*/  BSSY B0, `(.L_x_116) ;  /* 0x000000e000007945 */ /* 0x000fe80003800000 */
[----:B------:R-:W-:Y:S05]  /*72d0*/  @!P0 BRA `(.L_x_117) ;  /* 0x0000000000308947 */ /* 0x000fea0003800000 */
[----:B------:R-:W-:Y:S01]  /*72e0*/  R2UR UR12, R6 ;  /* 0x00000000060c72ca */ /* 0x000fe200000e0000 */
[----:B------:R-:W-:Y:S02]  /*72f0*/  UIADD3 UR16, UP0, UR6, 0x3f0, URZ ;  /* 0x000003f006107890 */ /* 0x000fe4000ff1e03f */
[----:B------:R-:W-:Y:S02]  /*7300*/  UIADD3 UR8, UR5, 0x100, URZ ;  /* 0x0000010005087890 */ /* 0x000fe4000fffe03f */
[----:B------:R-:W-:Y:S02]  /*7310*/  UIADD3 UR9, UR5, 0xa0, URZ ;  /* 0x000000a005097890 */ /* 0x000fe4000fffe03f */
[----:B------:R-:W-:Y:S01]  /*7320*/  UIADD3.X UR17, URZ, UR7, URZ, UP0, !UPT ;  /* 0x000000073f117290 */ /* 0x000fe200087fe43f */
[----:B------:R-:W-:Y:S01]  /*7330*/  UMOV UR18, 0x0 ;  /* 0x0000000000127882 */ /* 0x000fe20000000000 */
[----:B------:R-:W-:-:S07]  /*7340*/  UMOV UR19, 0x10000000 ;  /* 0x1000000000137882 */ /* 0x000fce0000000000 */
[----:B------:R2:W-:Y:S02]  /*7350*/  UTMALDG.3D [UR8], [UR16], desc[UR18] ;  /* 0x00001208100075b4 */ /* 0x0005e40008011000 */
[----:B--2---:R-:W-:Y:S05]  /*7360*/  @!P2 BRA `(.L_x_118) ;  /* 0x000000000004a947 */ /* 0x004fea0003800000 */
[----:B------:R-:W-:Y:S01]  /*7370*/  BPT.TRAP 0x1 ;  /* 0x000000040000795c */ /* 0x000fe20000300000 */
.L_x_118:
[----:B-1----:R-:W1:Y:S02]  /*7380*/  LDC R5, c[0x0][0x800] ;  /* 0x00020000ff057b82 */ /* 0x002e640000000800 */
[----:B-1----:R2:W-:Y:S02]  /*7390*/  SYNCS.ARRIVE.TRANS64.RED.A0TR RZ, [UR5+0xa0], R5 ;  /* 0x0000a005ffff79a7 */ /* 0x0025e40008300405 */
.L_x_117:
[----:B------:R-:W-:Y:S05]  /*73a0*/  BSYNC B0 ;  /* 0x0000000000007941 */ /* 0x000fea0003800000 */
.L_x_116:
[----:B------:R-:W-:Y:S05]  /*73b0*/  @!P2 BRA `(.L_x_119) ;  /* 0x000000000004a947 */ /* 0x000fea0003800000 */
[----:B------:R-:W-:Y:S01]  /*73c0*/  BPT.TRAP 0x1 ;  /* 0x000000040000795c */ /* 0x000fe20000300000 */
.L_x_119:
[----:B------:R-:W-:-:S04]  /*73d0*/  UIADD3 UR4, UR5, 0xa0, URZ ;  /* 0x000000a005047890 */ /* 0x000fc8000fffe03f */
[----:B------:R-:W-:-:S09]  /*73e0*/  UPRMT UR4, UR36, 0x654, UR4 ;  /* 0x0000065424047896 */ /* 0x000fd20008000004 */
[----:B------:R-:W-:Y:S01]  /*73f0*/  SYNCS.ARRIVE.TRANS64.RED.A1T0 RZ, [UR4], RZ ;  /* 0x000000ffffff79a7 */ /* 0x000fe20008100404 */
[----:B------:R-:W-:Y:S05]  /*7400*/  @!P2 BRA `(.L_x_120) ;  /* 0x000000000004a947 */ /* 0x000fea0003800000 */
[----:B------:R-:W-:Y:S01]  /*7410*/  BPT.TRAP 0x1 ;  /* 0x000000040000795c */ /* 0x000fe20000300000 */
.L_x_120:
[----:B------:R-:W3:Y:S02]  /*7420*/  SYNCS.PHASECHK.TRANS64.TRYWAIT P1, [UR5+0xc8], R4 ;  /* 0x0000c804ff0075a7 */ /* 0x000ee40008020145 */
[----:B---3--:R-:W-:Y:S05]  /*7430*/  @!P1 BRA `(.L_x_121) ;  /* 0x00000020009c9947 */ /* 0x008fea0003800000 */
.L_x_183:
[----:B------:R-:W-:Y:S04]  /*7440*/  BSSY B0, `(.L_x_122) ;  /* 0x0000010000007945 */ /* 0x000fe80003800000 */
[----:B------:R-:W-:Y:S05]  /*7450*/  @!P0 BRA `(.L_x_123) ;  /* 0x0000000000388947 */ /* 0x000fea0003800000 */
[----:B------:R-:W-:Y:S01]  /*7460*/  UIADD3 UR8, UP0, UR6, 0x3f0, URZ ;  /* 0x000003f006087890 */ /* 0x000fe2000ff1e03f */
[----:B------:R-:W-:Y:S01]  /*7470*/  R2UR UR20, R6 ;  /* 0x00000000061472ca */ /* 0x000fe200000e0000 */
[----:B------:R-:W-:Y:S02]  /*7480*/  UIADD3 UR19, UR11, 0x80, URZ ;  /* 0x000000800b137890 */ /* 0x000fe4000fffe03f */
[----:B------:R-:W-:Y:S02]  /*7490*/  UIADD3 UR16, UR5, 0x1100, URZ ;  /* 0x0000110005107890 */ /* 0x000fe4000fffe03f */
[----:B------:R-:W-:Y:S02]  /*74a0*/  UIADD3 UR17, UR5, 0xa8, URZ ;  /* 0x000000a805117890 */ /* 0x000fe4000fffe03f */
[----:B------:R-:W-:Y:S01]  /*74b0*/  UIADD3.X UR9, URZ, UR7, URZ, UP0, !UPT ;  /* 0x000000073f097290 */ /* 0x000fe200087fe43f */
[----:B------:R-:W-:Y:S01]  /*74c0*/  UMOV UR12, 0x0 ;  /* 0x00000000000c7882 */ /* 0x000fe20000000000 */
[----:B------:R-:W-:Y:S01]  /*74d0*/  UMOV UR13, 0x10000000 ;  /* 0x10000000000d7882 */ /* 0x000fe20000000000 */
[----:B------:R-:W-:-:S06]  /*74e0*/  UMOV UR18, UR10 ;  /* 0x0000000a00127c82 */ /* 0x000fcc0008000000 */
[----:B------:R3:W-:Y:S02]  /*74f0*/  UTMALDG.3D [UR16], [UR8], desc[UR12] ;  /* 0x00000c10080075b4 */ /* 0x0007e40008011000 */
[----:B---3--:R-:W-:Y:S05]  /*7500*/  @!P2 BRA `(.L_x_124) ;  /* 0x000000000004a947 */ /* 0x008fea0003800000 */
[----:B------:R-:W-:Y:S01]  /*7510*/  BPT.TRAP 0x1 ;  /* 0x000000040000795c */ /* 0x000fe20000300000 */
.L_x_124:
[----:B-12---:R-:W1:Y:S02]  /*7520*/  LDC R5, c[0x0][0x800] ;  /* 0x00020000ff057b82 */ /* 0x006e640000000800 */
[----:B-1----:R3:W-:Y:S02]  /*7530*/  SYNCS.ARRIVE.TRANS64.RED.A0TR RZ, [UR5+0xa8], R5 ;  /* 0x0000a805ffff79a7 */ /* 0x0027e40008300405 */
.L_x_123:
[----:B------:R-:W-:Y:S05]  /*7540*/  BSYNC B0 ;  /* 0x0000000000007941 */ /* 0x000fea0003800000 */
.L_x_122:
[----:B------:R-:W-:Y:S05]  /*7550*/  @!P2 BRA `(.L_x_125) ;  /* 0x000000000004a947 */ /* 0x000fea0003800000 */
[----:B------:R-:W-:Y:S01]  /*7560*/  BPT.TRAP 0x1 ;  /* 0x000000040000795c */ /* 0x000fe20000300000 */
.L_x_125:
[----:B------:R-:W-:Y:S02]  /*7570*/  UIADD3 UR4, UR5, 0xa8, URZ ;  /* 0x000000a805047890 */ /* 0x000fe4000fffe03f */
[----:B------:R-:W-:Y:S02]  /*7580*/  UIADD3 UR10, UR10, 0x20, URZ ;  /* 0x000000200a0a7890 */ /* 0x000fe4000fffe03f */
[----:B------:R-:W-:-:S09]  /*7590*/  UPRMT UR4, UR36, 0x654, UR4 ;  /* 0x0000065424047896 */ /* 0x000fd20008000004 */
[----:B------:R-:W-:Y:S01]  /*75a0*/  SYNCS.ARRIVE.TRANS64.RED.A1T0 RZ, [UR4], RZ ;  /* 0x000000ffffff79a7 */ /* 0x000fe20008100404 */
[----:B------:R-:W-:Y:S05]  /*75b0*/  @!P2 BRA `(.L_x_126) ;  /* 0x000000000004a947 */ /* 0x000fea0003800000 */
[----:B------:R-:W-:Y:S01]  /*75c0*/  BPT.TRAP 0x1 ;  /* 0x000000040000795c */ /* 0x000fe20000300000 */
.L_x_126:
[----:B------:R-:W4:Y:S02]  /*75d0*/  SYNCS.PHASECHK.TRANS64.TRYWAIT P1, [UR5+0xd0], R4 ;  /* 0x0000d004ff0075a7 */ /* 0x000f240008020145 */
[----:B----4-:R-:W-:Y:S05]  /*75e0*/  @!P1 BRA `(.L_x_127) ;  /* 0x0000002000489947 */ /* 0x010fea0003800000 */
.L_x_184:
        /* <DEDUP_REMOVED lines=10> */
[----:B----4-:R-:W-:Y:S05]  /*7690*/  @!P2 BRA `(.L_x_130) ;  /* 0x000000000004a947 */ /* 0x010fea0003800000 */
[----:B------:R-:W-:Y:S01]  /*76a0*/  BPT.TRAP 0x1 ;  /* 0x000000040000795c */ /* 0x000fe20000300000 */
.L_x_130:
[----:B-123--:R-:W1:Y:S02]  /*76b0*/  LDC R5, c[0x0][0x800] ;  /* 0x00020000ff057b82 */ /* 0x00ee640000000800 */
[----:B-1----:R4:W-:Y:S02]  /*76c0*/  SYNCS.ARRIVE.TRANS64.RED.A0TR RZ, [UR5+0xb0], R5 ;  /* 0x0000b005ffff79a7 */ /* 0x0029e40008300405 */
.L_x_129:
[----:B------:R-:W-:Y:S05]  /*76d0*/  BSYNC B0 ;  /* 0x0000000000007941 */ /* 0x000fea0003800000 */
.L_x_128:
[----:B------:R-:W-:Y:S05]  /*76e0*/  @!P2 BRA `(.L_x_131) ;  /* 0x000000000004a947 */ /* 0x000fea0003800000 */
[----:B------:R-:W-:Y:S01]  /*76f0*/  BPT.TRAP 0x1 ;  /* 0x000000040000795c */ /* 0x000fe20000300000 */
.L_x_131:
[----:B------:R-:W-:-:S04]  /*7700*/  UIADD3 UR4, UR5, 0xb0, URZ ;  /* 0x000000b005047890 */ /* 0x000fc8000fffe03f */
[----:B------:R-:W-:-:S09]  /*7710*/  UPRMT UR4, UR36, 0x654, UR4 ;  /* 0x0000065424047896 */ /* 0x000fd20008000004 */
[----:B------:R-:W-:Y:S01]  /*7720*/  SYNCS.ARRIVE.TRANS64.RED.A1T0 RZ, [UR4], RZ ;  /* 0x000000ffffff79a7 */ /* 0x000fe20008100404 */
[----:B------:R-:W-:Y:S05]  /*7730*/  @!P2 BRA `(.L_x_132) ;  /* 0x000000000004a947 */ /* 0x000fea0003800000 */
[----:B------:R-:W-:Y:S01]  /*7740*/  BPT.TRAP 0x1 ;  /* 0x000000040000795c */ /* 0x000fe20000300000 */
.L_x_132:
[----:B------:R-:W5:Y:S02]  /*7750*/  SYNCS.PHASECHK.TRANS64.TRYWAIT P1, [UR5+0xd8], R4 ;  /* 0x0000d804ff0075a7 */ /* 0x000f640008020145 */
[----:B-----5:R-:W-:Y:S05]  /*7760*/  @!P1 BRA `(.L_x_133) ;  /* 0x0000002000009947 */ /* 0x020fea0003800000 */
.L_x_185:
[----:B------:R-:W-:Y:S04]  /*7770*/  BSSY B0, `(.L_x_134) ;  /* 0x0000010000007945 */ /* 0x000fe80003800000 */
[----:B------:R-:W-:Y:S05]  /*7780*/  @!P0 BRA `(.L_x_135) ;  /* 0x0000000000388947 */ /* 0x000fea0003800000 */
[----:B------:R-:W-:Y:S01]  /*7790*/  R2UR UR20, R6 ;  /* 0x00000000061472ca */ /* 0x000fe200000e0000 */
[----:B------:R-:W-:Y:S02]  /*77a0*/  UIADD3 UR8, UP0, UR6, 0x3f0, URZ ;  /* 0x000003f006087890 */ /* 0x000fe4000ff1e03f */
        /* <DEDUP_REMOVED lines=8> */
[----:B-1----:R-:W-:Y:S05]  /*7830*/  @!P2 BRA `(.L_x_136) ;  /* 0x000000000004a947 */ /* 0x002fea0003800000 */
[----:B------:R-:W-:Y:S01]  /*7840*/  BPT.TRAP 0x1 ;  /* 0x000000040000795c */ /* 0x000fe20000300000 */
.L_x_136:
[----:B------:R-:W1:Y:S02]  /*7850*/  LDC R4, c[0x0][0x800] ;  /* 0x00020000ff047b82 */ /* 0x000e640000000800 */
[----:B-1----:R1:W-:Y:S02]  /*7860*/  SYNCS.ARRIVE.TRANS64.RED.A0TR RZ, [UR5+0xb8], R4 ;  /* 0x0000b804ffff79a7 */ /* 0x0023e40008300405 */
.L_x_135:
[----:B------:R-:W-:Y:S05]  /*7870*/  BSYNC B0 ;  /* 0x0000000000007941 */ /* 0x000fea0003800000 */
.L_x_134:
[----:B------:R-:W-:Y:S05]  /*7880*/  @!P2 BRA `(.L_x_137) ;  /* 0x000000000004a947 */ /* 0x000fea0003800000 */
[----:B------:R-:W-:Y:S01]  /*7890*/  BPT.TRAP 0x1 ;  /* 0x000000040000795c */ /* 0x000fe20000300000 */
.L_x_137:
[----:B------:R-:W-:Y:S01]  /*78a0*/  IADD3 R16, P0, R16, UR38, RZ ;  /* 0x0000002610107c10 */ /* 0x000fe2000ff1e0ff */
[----:B------:R-:W-:Y:S01]  /*78b0*/  UIADD3 UR4, UR5, 0xb8, URZ ;  /* 0x000000b805047890 */ /* 0x000fe2000fffe03f */
[----:B------:R-:W-:Y:S01]  /*78c0*/  LOP3.LUT R9, R9, 0x1, RZ, 0x3c, !PT ;  /* 0x0000000109097812 */ /* 0x000fe200078e3cff */
[----:B------:R-:W-:Y:S01]  /*78d0*/  IMAD.MOV.U32 R20, RZ, RZ, -0x1 ;  /* 0xffffffffff147424 */ /* 0x000fe200078e00ff */
[----:B------:R-:W-:Y:S01]  /*78e0*/  IADD3.X R17, R17, UR37, RZ, P0, !PT ;  /* 0x0000002511117c10 */ /* 0x000fe200087fe4ff */
[----:B------:R-:W-:Y:S01]  /*78f0*/  UPRMT UR4, UR36, 0x654, UR4 ;  /* 0x0000065424047896 */ /* 0x000fe20008000004 */
[----:B------:R-:W-:Y:S01]  /*7900*/  ISETP.GE.U32.AND P0, PT, R16, UR22, PT ;  /* 0x0000001610007c0c */ /* 0x000fe2000bf06070 */
[----:B------:R-:W-:Y:S01]  /*7910*/  IMAD.MOV.U32 R6, RZ, RZ, -0x1 ;  /* 0xffffffffff067424 */ /* 0x000fe200078e00ff */
[----:B-1----:R-:W-:Y:S02]  /*7920*/  PRMT R4, RZ, 0x7610, R4 ;  /* 0x00007610ff047816 */ /* 0x002fe40000000004 */
[----:B------:R-:W-:-:S02]  /*7930*/  ISETP.GE.U32.AND.EX P0, PT, R17, UR23, PT, P0 ;  /* 0x0000001711007c0c */ /* 0x000fc4000bf06100 */
[----:B------:R-:W-:Y:S02]  /*7940*/  MOV R7, 0xffffffff ;  /* 0xffffffff00077802 */ /* 0x000fe40000000f00 */
[----:B------:R-:W-:Y:S09]  /*7950*/  SYNCS.ARRIVE.TRANS64.RED.A1T0 RZ, [UR4], RZ ;  /* 0x000000ffffff79a7 */ /* 0x000ff20008100404 */
[----:B------:R-:W-:Y:S05]  /*7960*/  @P0 BRA `(.L_x_138) ;  /* 0x0000000400580947 */ /* 0x000fea0003800000 */
[----:B------:R-:W1:Y:S01]  /*7970*/  S2R R18, SR_CTAID.X ;  /* 0x0000000000127919 */ /* 0x000e620000002500 */
[----:B------:R-:W5:Y:S01]  /*7980*/  LDC.64 R14, c[0x0][0x8d0] ;  /* 0x00023400ff0e7b82 */ /* 0x000f620000000a00 */
[----:B------:R-:W-:Y:S01]  /*7990*/  ULDC UR4, c[0x0][0x150] ;  /* 0x0000540000047ab9 */ /* 0x000fe20000000800 */
[----:B------:R-:W-:Y:S01]  /*79a0*/  IMAD.MOV.U32 R22, RZ, RZ, R17 ;  /* 0x000000ffff167224 */ /* 0x000fe200078e0011 */
[----:B------:R-:W1:Y:S05]  /*79b0*/  S2R R20, SR_CTAID.Y ;  /* 0x0000000000147919 */ /* 0x000e6a0000002600 */
[----:B--234-:R-:W2:Y:S08]  /*79c0*/  LDC R5, c[0x0][0x144] ;  /* 0x00005100ff057b82 */ /* 0x01ceb00000000800 */
[----:B------:R-:W3:Y:S01]  /*79d0*/  LDC R21, c[0x0][0x8d8] ;  /* 0x00023600ff157b82 */ /* 0x000ee20000000800 */
[----:B-----5:R-:W-:-:S04]  /*79e0*/  ISETP.NE.U32.AND P0, PT, R14, RZ, PT ;  /* 0x000000ff0e00720c */ /* 0x020fc80003f05070 */
[----:B------:R-:W-:Y:S02]  /*79f0*/  ISETP.NE.AND.EX P0, PT, R15, RZ, PT, P0 ;  /* 0x000000ff0f00720c */ /* 0x000fe40003f05300 */
[----:B-1----:R-:W-:Y:S02]  /*7a00*/  I2FP.F32.U32 R4, R18 ;  /* 0x0000001200047245 */ /* 0x002fe40000201000 */
[----:B------:R-:W-:-:S03]  /*7a10*/  I2FP.F32.U32 R23, R20 ;  /* 0x0000001400177245 */ /* 0x000fc60000201000 */
[----:B------:R-:W-:-:S06]  /*7a20*/  FMUL R4, R4, UR4 ;  /* 0x0000000404047c20 */ /* 0x000fcc0008400000 */
[----:B------:R-:W1:Y:S02]  /*7a30*/  F2I.U32.TRUNC.NTZ R4, R4 ;  /* 0x0000000400047305 */ /* 0x000e64000020f000 */
[----:B-1----:R-:W-:-:S04]  /*7a40*/  IMAD.MOV R6, RZ, RZ, -R4 ;  /* 0x000000ffff067224 */ /* 0x002fc800078e0a04 */
[----:B--2---:R-:W-:Y:S02]  /*7a50*/  IMAD R18, R5, R6, R18 ;  /* 0x0000000605127224 */ /* 0x004fe400078e0212 */
[----:B------:R-:W-:Y:S01]  /*7a60*/  IMAD.MOV.U32 R6, RZ, RZ, R16 ;  /* 0x000000ffff067224 */ /* 0x000fe200078e0010 */
[----:B---3--:R-:W-:Y:S06]  /*7a70*/  @!P0 BRA `(.L_x_139) ;  /* 0x0000000000308947 */ /* 0x008fec0003800000 */
[----:B------:R-:W1:Y:S02]  /*7a80*/  LDC R5, c[0x0][0x8dc] ;  /* 0x00023700ff057b82 */ /* 0x000e640000000800 */
[----:B-1----:R-:W-:-:S05]  /*7a90*/  IADD3 R5, P0, R16, R5, RZ ;  /* 0x0000000510057210 */ /* 0x002fca0007f1e0ff */
[----:B------:R-:W-:-:S04]  /*7aa0*/  IMAD.X R19, RZ, RZ, R17, P0 ;  /* 0x000000ffff137224 */ /* 0x000fc800000e0611 */
[----:B------:R-:W-:-:S04]  /*7ab0*/  IMAD.WIDE.U32 R6, R19, R14, RZ ;  /* 0x0000000e13067225 */ /* 0x000fc800078e00ff */
[----:B------:R-:W-:-:S04]  /*7ac0*/  IMAD.WIDE.U32 R6, P0, R5, R15, R6 ;  /* 0x0000000f05067225 */ /* 0x000fc80007800006 */
[----:B------:R-:W-:-:S04]  /*7ad0*/  IMAD.WIDE.U32 R4, R5, R14, RZ ;  /* 0x0000000e05047225 */ /* 0x000fc800078e00ff */
[----:B------:R-:W-:Y:S01]  /*7ae0*/  IMAD.MOV.U32 R4, RZ, RZ, R7 ;  /* 0x000000ffff047224 */ /* 0x000fe200078e0007 */
[----:B------:R-:W-:Y:S02]  /*7af0*/  IADD3 RZ, P1, R5, R6, RZ ;  /* 0x0000000605ff7210 */ /* 0x000fe40007f3e0ff */
[----:B------:R-:W-:-:S03]  /*7b00*/  IADD3.X R5, RZ, RZ, RZ, P0, !PT ;  /* 0x000000ffff057210 */ /* 0x000fc600007fe4ff */
[----:B------:R-:W-:-:S04]  /*7b10*/  IMAD.WIDE.U32.X R4, R19, R15, R4, P1 ;  /* 0x0000000f13047225 */ /* 0x000fc800008e0404 */
[----:B------:R-:W-:Y:S02]  /*7b20*/  IMAD.MOV.U32 R6, RZ, RZ, R4 ;  /* 0x000000ffff067224 */ /* 0x000fe400078e0004 */
[----:B------:R-:W-:-:S07]  /*7b30*/  IMAD.MOV.U32 R22, RZ, RZ, R5 ;  /* 0x000000ffff167224 */ /* 0x000fce00078e0005 */
.L_x_139:
[----:B------:R-:W-:Y:S01]  /*7b40*/  ULDC UR4, c[0x0][0x154] ;  /* 0x0000550000047ab9 */ /* 0x000fe20000000800 */
[----:B------:R-:W1:Y:S01]  /*7b50*/  LDC R7, c[0x0][0x148] ;  /* 0x00005200ff077b82 */ /* 0x000e620000000800 */
[----:B------:R-:W-:Y:S01]  /*7b60*/  FMUL R14, R23, UR4 ;  /* 0x00000004170e7c20 */ /* 0x000fe20008400000 */
[----:B------:R-:W-:Y:S02]  /*7b70*/  ISETP.NE.AND P2, PT, R2, 0x1, PT ;  /* 0x000000010200780c */ /* 0x000fe40003f45270 */
[-CC-:B------:R-:W-:Y:S02]  /*7b80*/  SHF.R.U64 R19, R6, R21.reuse, R22.reuse ;  /* 0x0000001506137219 */ /* 0x180fe40000001216 */
[----:B------:R-:W-:Y:S01]  /*7b90*/  SHF.R.U32.HI R21, RZ, R21, R22 ;  /* 0x00000015ff157219 */ /* 0x000fe20000011616 */
[----:B------:R-:W2:Y:S01]  /*7ba0*/  F2I.U32.TRUNC.NTZ R14, R14 ;  /* 0x0000000e000e7305 */ /* 0x000ea2000020f000 */
[----:B------:R-:W3:Y:S01]  /*7bb0*/  LDC.64 R4, c[0x0][0x8c8] ;  /* 0x00023200ff047b82 */ /* 0x000ee20000000a00 */
[----:B------:R-:W-:-:S05]  /*7bc0*/  IADD3 R23, P0, RZ, -R19, RZ ;  /* 0x80000013ff177210 */ /* 0x000fca0007f1e0ff */
[----:B------:R-:W-:Y:S02]  /*7bd0*/  IMAD.X R21, RZ, RZ, ~R21, P0 ;  /* 0x000000ffff157224 */ /* 0x000fe400000e0e15 */
[----:B------:R-:W4:Y:S01]  /*7be0*/  LDC R22, c[0x0][0x8c0] ;  /* 0x00023000ff167b82 */ /* 0x000f220000000800 */
[----:B--2---:R-:W-:-:S07]  /*7bf0*/  IMAD.MOV R15, RZ, RZ, -R14 ;  /* 0x000000ffff0f7224 */ /* 0x004fce00078e0a0e */
[----:B------:R-:W2:Y:S01]  /*7c00*/  LDC R26, c[0x0][0x8f0] ;  /* 0x00023c00ff1a7b82 */ /* 0x000ea20000000800 */
[----:B-1----:R-:W-:-:S07]  /*7c10*/  @P2 IMAD R18, R7, R15, R20 ;  /* 0x0000000f07122224 */ /* 0x002fce00078e0214 */
[----:B------:R-:W1:Y:S01]  /*7c20*/  LDC.64 R14, c[0x0][0x8e8] ;  /* 0x00023a00ff0e7b82 */ /* 0x000e620000000a00 */
[----:B---3--:R-:W-:-:S04]  /*7c30*/  IMAD R6, R21, R4, RZ ;  /* 0x0000000415067224 */ /* 0x008fc800078e02ff */
[C---:B------:R-:W-:Y:S02]  /*7c40*/  IMAD R7, R23.reuse, R5, R6 ;  /* 0x0000000517077224 */ /* 0x040fe400078e0206 */
[----:B------:R-:W-:Y:S01]  /*7c50*/  IMAD.WIDE.U32 R4, R23, R4, R16 ;  /* 0x0000000417047225 */ /* 0x000fe200078e0010 */
[----:B------:R-:W3:Y:S04]  /*7c60*/  LDC R21, c[0x0][0x8b0] ;  /* 0x00022c00ff157b82 */ /* 0x000ee80000000800 */
[----:B------:R-:W-:-:S04]  /*7c70*/  IADD3 R5, R5, R7, RZ ;  /* 0x0000000705057210 */ /* 0x000fc80007ffe0ff */
[----:B------:R-:W5:Y:S01]  /*7c80*/  LDC R6, c[0x0][0x900] ;  /* 0x00024000ff067b82 */ /* 0x000f620000000800 */
[-CC-:B----4-:R-:W-:Y:S02]  /*7c90*/  SHF.R.U64 R25, R4, R22.reuse, R5.reuse ;  /* 0x0000001604197219 */ /* 0x190fe40000001205 */
[----:B------:R-:W-:-:S05]  /*7ca0*/  SHF.R.U32.HI R4, RZ, R22, R5 ;  /* 0x00000016ff047219 */ /* 0x000fca0000011605 */
[----:B------:R-:W4:Y:S01]  /*7cb0*/  LDC R22, c[0x0][0x8e0] ;  /* 0x00023800ff167b82 */ /* 0x000f220000000800 */
[----:B-1----:R-:W-:-:S04]  /*7cc0*/  ISETP.NE.U32.AND P0, PT, R14, RZ, PT ;  /* 0x000000ff0e00720c */ /* 0x002fc80003f05070 */
[----:B------:R-:W-:-:S03]  /*7cd0*/  ISETP.NE.AND.EX P0, PT, R15, RZ, PT, P0 ;  /* 0x000000ff0f00720c */ /* 0x000fc60003f05300 */
[----:B------:R-:W1:Y:S01]  /*7ce0*/  LDC R23, c[0x0][0x8b8] ;  /* 0x00022e00ff177b82 */ /* 0x000e620000000800 */
[-CC-:B---3--:R-:W-:Y:S02]  /*7cf0*/  SHF.R.U64 R24, R25, R21.reuse, R4.reuse ;  /* 0x0000001519187219 */ /* 0x188fe40000001204 */
[----:B------:R-:W-:-:S05]  /*7d00*/  SHF.R.U32.HI R5, RZ, R21, R4 ;  /* 0x00000015ff057219 */ /* 0x000fca0000011604 */
[----:B------:R-:W3:Y:S01]  /*7d10*/  LDC R20, c[0x0][0x8a8] ;  /* 0x00022a00ff147b82 */ /* 0x000ee20000000800 */
[-CC-:B-----5:R-:W-:Y:S02]  /*7d20*/  SHF.R.U64 R21, R24, R6.reuse, R5.reuse ;  /* 0x0000000618157219 */ /* 0x1a0fe40000001205 */
[----:B------:R-:W-:-:S03]  /*7d30*/  SHF.R.U32.HI R27, RZ, R6, R5 ;  /* 0x00000006ff1b7219 */ /* 0x000fc60000011605 */
[----:B------:R-:W-:Y:S02]  /*7d40*/  IMAD.MOV.U32 R4, RZ, RZ, R21 ;  /* 0x000000ffff047224 */ /* 0x000fe400078e0015 */
[----:B------:R-:W-:Y:S01]  /*7d50*/  IMAD.MOV.U32 R5, RZ, RZ, R27 ;  /* 0x000000ffff057224 */ /* 0x000fe200078e001b */
[----:B--2-4-:R-:W-:Y:S06]  /*7d60*/  @!P0 BRA `(.L_x_140) ;  /* 0x0000000000288947 */ /* 0x014fec0003800000 */
[----:B------:R-:W2:Y:S02]  /*7d70*/  LDC R4, c[0x0][0x8f4] ;  /* 0x00023d00ff047b82 */ /* 0x000ea40000000800 */
[----:B--2---:R-:W-:-:S05]  /*7d80*/  IADD3 R5, P0, R21, R4, RZ ;  /* 0x0000000415057210 */ /* 0x004fca0007f1e0ff */
[----:B------:R-:W-:-:S04]  /*7d90*/  IMAD.X R27, RZ, RZ, R27, P0 ;  /* 0x000000ffff1b7224 */ /* 0x000fc800000e061b */
[----:B------:R-:W-:-:S04]  /*7da0*/  IMAD.WIDE.U32 R6, R27, R14, RZ ;  /* 0x0000000e1b067225 */ /* 0x000fc800078e00ff */
[----:B------:R-:W-:-:S04]  /*7db0*/  IMAD.WIDE.U32 R6, P0, R5, R15, R6 ;  /* 0x0000000f05067225 */ /* 0x000fc80007800006 */
[----:B------:R-:W-:-:S04]  /*7dc0*/  IMAD.WIDE.U32 R4, R5, R14, RZ ;  /* 0x0000000e05047225 */ /* 0x000fc800078e00ff */
[----:B------:R-:W-:Y:S01]  /*7dd0*/  IMAD.MOV.U32 R4, RZ, RZ, R7 ;  /* 0x000000ffff047224 */ /* 0x000fe200078e0007 */
[----:B------:R-:W-:Y:S01]  /*7de0*/  IADD3 RZ, P1, R5, R6, RZ ;  /* 0x0000000605ff7210 */ /* 0x000fe20007f3e0ff */
[----:B------:R-:W-:-:S04]  /*7df0*/  IMAD.X R5, RZ, RZ, RZ, P0 ;  /* 0x000000ffff057224 */ /* 0x000fc800000e06ff */
[----:B------:R-:W-:-:S08]  /*7e00*/  IMAD.WIDE.U32.X R4, R27, R15, R4, P1 ;  /* 0x0000000f1b047225 */ /* 0x000fd000008e0404 */
.L_x_140:
[----:B------:R-:W-:Y:S01]  /*7e10*/  SHF.R.U64 R26, R4, R26, R5 ;  /* 0x0000001a041a7219 */ /* 0x000fe20000001205 */
[----:B------:R-:W-:Y:S01]  /*7e20*/  IMAD.MOV.U32 R6, RZ, RZ, R19 ;  /* 0x000000ffff067224 */ /* 0x000fe200078e0013 */
[----:B------:R-:W-:Y:S02]  /*7e30*/  LOP3.LUT R5, R24, R13, RZ, 0xc0, !PT ;  /* 0x0000000d18057212 */ /* 0x000fe400078ec0ff */
[----:B------:R-:W-:Y:S02]  /*7e40*/  IADD3 R4, -R26, RZ, RZ ;  /* 0x000000ff1a047210 */ /* 0x000fe40007ffe1ff */
[----:B------:R-:W-:Y:S01]  /*7e50*/  LOP3.LUT R25, R25, R12, RZ, 0xc0, !PT ;  /* 0x0000000c19197212 */ /* 0x000fe200078ec0ff */
[----:B------:R-:W-:Y:S02]  /*7e60*/  IMAD R5, R10, R26, R5 ;  /* 0x0000001a0a057224 */ /* 0x000fe400078e0205 */
[----:B------:R-:W-:Y:S02]  /*7e70*/  IMAD R21, R4, R22, R21 ;  /* 0x0000001604157224 */ /* 0x000fe400078e0215 */
[----:B-1----:R-:W-:-:S02]  /*7e80*/  IMAD R18, R5, R23, R18 ;  /* 0x0000001705127224 */ /* 0x002fc400078e0212 */
[----:B---3--:R-:W-:Y:S02]  /*7e90*/  IMAD R21, R21, R20, R25 ;  /* 0x0000001415157224 */ /* 0x008fe400078e0219 */
[----:B------:R-:W-:-:S03]  /*7ea0*/  IMAD.MOV.U32 R4, RZ, RZ, 0x1 ;  /* 0x00000001ff047424 */ /* 0x000fc600078e00ff */
[----:B------:R-:W-:Y:S02]  /*7eb0*/  SEL R7, R21, R18, !P2 ;  /* 0x0000001215077207 */ /* 0x000fe40005000000 */
[----:B------:R-:W-:-:S07]  /*7ec0*/  SEL R20, R18, R21, !P2 ;  /* 0x0000001512147207 */ /* 0x000fce0005000000 */
.L_x_138:
[----:B------:R-:W-:-:S13]  /*7ed0*/  LOP3.LUT P0, RZ, R4, 0xff, RZ, 0xc0, !PT ;  /* 0x000000ff04ff7812 */ /* 0x000fda000780c0ff */
[----:B------:R-:W-:Y:S05]  /*7ee0*/  @P0 BRA `(.L_x_141) ;  /* 0xfffffff0005c0947 */ /* 0x000fea000383ffff */
.L_x_109:
[----:B------:R-:W-:Y:S01]  /*7ef0*/  ELECT P0, URZ, PT ;  /* 0x00000000003f782f */ /* 0x000fe20003800000 */
[----:B------:R-:W-:-:S12]  /*7f00*/  BSSY B0, `(.L_x_142) ;  /* 0x000001b000007945 */ /* 0x000fd80003800000 */
[----:B------:R-:W-:Y:S05]  /*7f10*/  @!P0 BRA `(.L_x_143) ;  /* 0x0000000000648947 */ /* 0x000fea0003800000 */
[----:B------:R-:W-:-:S04]  /*7f20*/  LOP3.LUT R0, R0, 0x2, RZ, 0xfc, !PT ;  /* 0x0000000200007812 */ /* 0x000fc800078efcff */
[----:B------:R-:W-:-:S13]  /*7f30*/  ISETP.NE.AND P1, PT, R0, 0x3, PT ;  /* 0x000000030000780c */ /* 0x000fda0003f25270 */
[----:B------:R-:W-:Y:S05]  /*7f40*/  @!P1 BRA `(.L_x_144) ;  /* 0x0000000000049947 */ /* 0x000fea0003800000 */
[----:B------:R-:W-:Y:S01]  /*7f50*/  BPT.TRAP 0x1 ;  /* 0x000000040000795c */ /* 0x000fe20000300000 */
.L_x_144:
[----:B------:R-:W-:Y:S01]  /*7f60*/  IMAD.U32 R3, RZ, RZ, UR36 ;  /* 0x00000024ff037e24 */ /* 0x000fe2000f8e00ff */
[----:B------:R-:W-:Y:S02]  /*7f70*/  MOV R2, 0x400 ;  /* 0x0000040000027802 */ /* 0x000fe40000000f00 */
[----:B------:R-:W-:Y:S02]  /*7f80*/  SHF.L.U32 R0, R9, 0x1f, RZ ;  /* 0x0000001f09007819 */ /* 0x000fe400000006ff */
[----:B------:R-:W-:-:S04]  /*7f90*/  LEA R3, R3, R2, 0x18 ;  /* 0x0000000203037211 */ /* 0x000fc800078ec0ff */
[----:B------:R-:W1:Y:S02]  /*7fa0*/  SYNCS.PHASECHK.TRANS64.TRYWAIT P0, [R3+URZ+0xc0], R0 ;  /* 0x0000c000030075a7 */ /* 0x000e64000800017f */
[----:B-1----:R-:W-:Y:S05]  /*7fb0*/  @!P0 BRA `(.L_x_145) ;  /* 0x0000001800048947 */ /* 0x002fea0003800000 */
.L_x_186:
[----:B------:R-:W-:Y:S05]  /*7fc0*/  @!P1 BRA `(.L_x_146) ;  /* 0x0000000000049947 */ /* 0x000fea0003800000 */
[----:B------:R-:W-:Y:S01]  /*7fd0*/  BPT.TRAP 0x1 ;  /* 0x000000040000795c */ /* 0x000fe20000300000 */
.L_x_146:
[----:B------:R-:W1:Y:S02]  /*7fe0*/  SYNCS.PHASECHK.TRANS64.TRYWAIT P0, [R3+URZ+0xc8], R0 ;  /* 0x0000c800030075a7 */ /* 0x000e64000800017f */
[----:B-1----:R-:W-:Y:S05]  /*7ff0*/  @!P0 BRA `(.L_x_147) ;  /* 0x0000001800088947 */ /* 0x002fea0003800000 */
.L_x_187:
[----:B------:R-:W-:Y:S05]  /*8000*/  @!P1 BRA `(.L_x_148) ;  /* 0x0000000000049947 */ /* 0x000fea0003800000 */
[----:B------:R-:W-:Y:S01]  /*8010*/  BPT.TRAP 0x1 ;  /* 0x000000040000795c */ /* 0x000fe20000300000 */
.L_x_148:
[----:B------:R-:W1:Y:S02]  /*8020*/  SYNCS.PHASECHK.TRANS64.TRYWAIT P0, [R3+URZ+0xd0], R0 ;  /* 0x0000d000030075a7 */ /* 0x000e64000800017f */
[----:B-1----:R-:W-:Y:S05]  /*8030*/  @!P0 BRA `(.L_x_149) ;  /* 0x00000018000c8947 */ /* 0x002fea0003800000 */
.L_x_188:
[----:B------:R-:W-:Y:S05]  /*8040*/  @!P1 BRA `(.L_x_150) ;  /* 0x0000000000049947 */ /* 0x000fea0003800000 */
[----:B------:R-:W-:Y:S01]  /*8050*/  BPT.TRAP 0x1 ;  /* 0x000000040000795c */ /* 0x000fe20000300000 */
.L_x_150:
[----:B------:R-:W-:-:S07]  /*8060*/  SHF.L.U32 R0, R9, 0x1f, RZ ;  /* 0x0000001f09007819 */ /* 0x000fce00000006ff */
.L_x_151:
[----:B------:R1:W1:Y:S02]  /*8070*/  SYNCS.PHASECHK.TRANS64.TRYWAIT P0, [R3+URZ+0xd8], R0 ;  /* 0x0000d800030075a7 */ /* 0x000264000800017f */
[----:B-1----:R-:W-:Y:S05]  /*8080*/  @!P0 NANOSLEEP.SYNCS 0x989680 ;  /* 0x009896800000895d */ /* 0x002fea0003900000 */
[----:B------:R-:W1:Y:S02]  /*8090*/  @!P0 SYNCS.PHASECHK.TRANS64 P0, [R3+URZ+0xd8], R0 ;  /* 0x0000d800030085a7 */ /* 0x000e64000800007f */
[----:B-1----:R-:W-:Y:S05]  /*80a0*/  @!P0 BRA `(.L_x_151) ;  /* 0xfffffffc00f08947 */ /* 0x002fea000383ffff */
.L_x_143:
[----:B------:R-:W-:Y:S05]  /*80b0*/  BSYNC B0 ;  /* 0x0000000000007941 */ /* 0x000fea0003800000 */
.L_x_142:
[----:B------:R-:W-:Y:S05]  /*80c0*/  EXIT ;  /* 0x000000000000794d */ /* 0x000fea0003800000 */
.L_x_104:
[----:B------:R-:W-:Y:S01]  /*80d0*/  LOP3.LUT P0, RZ, R12, 0xff, RZ, 0xc0, !PT ;  /* 0x000000ff0cff7812 */ /* 0x000fe2000780c0ff */
[----:B------:R-:W-:Y:S02]  /*80e0*/  IMAD.MOV.U32 R0, RZ, RZ, 0x1 ;  /* 0x00000001ff007424 */ /* 0x000fe400078e00ff */
[----:B------:R-:W-:-:S10]  /*80f0*/  IMAD.MOV.U32 R12, RZ, RZ, RZ ;  /* 0x000000ffff0c7224 */ /* 0x000fd400078e00ff */
[----:B------:R-:W-:Y:S05]  /*8100*/  @!P0 BRA `(.L_x_152) ;  /* 0x0000000c00208947 */ /* 0x000fea0003800000 */
[----:B------:R-:W1:Y:S01]  /*8110*/  LDC R0, c[0x0][0x28c] ;  /* 0x0000a300ff007b82 */ /* 0x000e620000000800 */
[----:B------:R-:W-:Y:S01]  /*8120*/  ULDC UR7, c[0x0][0x900] ;  /* 0x0002400000077ab9 */ /* 0x000fe20000000800 */
[----:B------:R-:W-:Y:S01]  /*8130*/  UMOV UR8, 0xffffffff ;  /* 0xffffffff00087882 */ /* 0x000fe20000000000 */
[----:B------:R-:W-:Y:S01]  /*8140*/  BSSY B0, `(.L_x_152) ;  /* 0x00000c4000007945 */ /* 0x000fe20003800000 */
[----:B------:R-:W-:Y:S01]  /*8150*/  USHF.L.U32 UR4, UR36, 0x5, URZ ;  /* 0x0000000524047899 */ /* 0x000fe2000800063f */
[----:B------:R-:W-:Y:S01]  /*8160*/  IMAD.MOV.U32 R10, RZ, RZ, 0x1 ;  /* 0x00000001ff0a7424 */ /* 0x000fe200078e00ff */
[----:B------:R-:W-:Y:S01]  /*8170*/  USHF.L.U32 UR5, UR36, 0xb, URZ ;  /* 0x0000000b24057899 */ /* 0x000fe2000800063f */
[----:B------:R-:W-:Y:S01]  /*8180*/  LOP3.LUT R9, R19, 0x2, RZ, 0xfc, !PT ;  /* 0x0000000213097812 */ /* 0x000fe200078efcff */
[----:B------:R-:W-:Y:S01]  /*8190*/  USHF.L.U32 UR8, UR8, UR7, URZ ;  /* 0x0000000708087299 */ /* 0x000fe2000800063f */
[----:B------:R-:W-:Y:S01]  /*81a0*/  IMAD.MOV.U32 R12, RZ, RZ, RZ ;  /* 0x000000ffff0c7224 */ /* 0x000fe200078e00ff */
[----:B------:R-:W-:Y:S01]  /*81b0*/  ULDC UR6, c[0x0][0x8a8] ;  /* 0x00022a0000067ab9 */ /* 0x000fe20000000800 */
[----:B------:R-:W-:Y:S01]  /*81c0*/  UMOV UR9, 0x1 ;  /* 0x0000000100097882 */ /* 0x000fe20000000000 */
[----:B------:R-:W-:-:S02]  /*81d0*/  ULOP3.LUT UR4, UR4, 0x20, URZ, 0xc0, !UPT ;  /* 0x0000002004047892 */ /* 0x000fc4000f8ec03f */
[----:B------:R-:W-:Y:S02]  /*81e0*/  ULOP3.LUT UR5, UR5, 0x800, URZ, 0xc0, !UPT ;  /* 0x0000080005057892 */ /* 0x000fe4000f8ec03f */
[----:B------:R-:W-:Y:S02]  /*81f0*/  UIADD3 UR6, UR6, -0x1, URZ ;  /* 0xffffffff06067890 */ /* 0x000fe4000fffe03f */
[----:B------:R-:W-:Y:S02]  /*8200*/  USHF.L.U32 UR19, UR9, UR7, URZ ;  /* 0x0000000709137299 */ /* 0x000fe4000800063f */
[----:B------:R-:W-:Y:S01]  /*8210*/  ULOP3.LUT UR18, URZ, UR8, URZ, 0x33, !UPT ;  /* 0x000000083f127292 */ /* 0x000fe2000f8e333f */
[----:B------:R-:W-:Y:S01]  /*8220*/  ULDC.64 UR22, c[0x0][0x198] ;  /* 0x0000660000167ab9 */ /* 0x000fe20000000a00 */
[----:B-1----:R-:W-:-:S04]  /*8230*/  IADD3 R0, R0, 0x3f, RZ ;  /* 0x0000003f00007810 */ /* 0x002fc80007ffe0ff */
[----:B------:R-:W-:-:S04]  /*8240*/  SHF.R.S32.HI R3, RZ, 0x1f, R0 ;  /* 0x0000001fff037819 */ /* 0x000fc80000011400 */
[----:B------:R-:W-:Y:S01]  /*8250*/  LEA.HI R3, R3, R0, RZ, 0x6 ;  /* 0x0000000003037211 */ /* 0x000fe200078f30ff */
[----:B------:R-:W-:-:S03]  /*8260*/  IMAD.MOV.U32 R0, RZ, RZ, 0x1 ;  /* 0x00000001ff007424 */ /* 0x000fc600078e00ff */
[----:B------:R-:W-:-:S05]  /*8270*/  SHF.R.S32.HI R3, RZ, 0x6, R3 ;  /* 0x00000006ff037819 */ /* 0x000fca0000011403 */
[----:B------:R-:W-:-:S07]  /*8280*/  VIADD R8, R3, 0x1 ;  /* 0x0000000103087836 */ /* 0x000fce0000000000 */
.L_x_163:
[----:B------:R-:W-:-:S03]  /*8290*/  UMOV UR7, 0xffffffff ;  /* 0xffffffff00077882 */ /* 0x000fc60000000000 */
[----:B------:R-:W-:Y:S05]  /*82a0*/  BRA.DIV UR7, `(.L_x_153) ;  /* 0x0000001607847947 */ /* 0x000fea000b800000 */
[----:B------:R-:W-:-:S13]  /*82b0*/  ELECT P6, URZ, PT ;  /* 0x00000000003f782f */ /* 0x000fda00038c0000 */
.L_x_191:
[----:B------:R-:W1:Y:S01]  /*82c0*/  LDC R4, c[0x0][0x28c] ;  /* 0x0000a300ff047b82 */ /* 0x000e620000000800 */
[----:B------:R-:W-:Y:S01]  /*82d0*/  BSSY B1, `(.L_x_154) ;  /* 0x0000038000017945 */ /* 0x000fe20003800000 */
[----:B-1----:R-:W-:-:S13]  /*82e0*/  ISETP.LT.OR P6, PT, R4, 0x1, !P6 ;  /* 0x000000010400780c */ /* 0x002fda00077c1670 */
[----:B------:R-:W-:Y:S05]  /*82f0*/  @P6 BRA `(.L_x_155) ;  /* 0x0000000000d46947 */ /* 0x000fea0003800000 */
[----:B------:R-:W-:Y:S01]  /*8300*/  LEA R15, R7, UR4, 0x6 ;  /* 0x00000004070f7c11 */ /* 0x000fe2000f8e30ff */
[----:B------:R-:W-:Y:S01]  /*8310*/  IMAD.SHL.U32 R20, R20, 0x100, RZ ;  /* 0x0000010014147824 */ /* 0x000fe200078e00ff */
[----:B------:R-:W-:Y:S01]  /*8320*/  MOV R21, RZ ;  /* 0x000000ff00157202 */ /* 0x000fe20000000f00 */
[----:B------:R-:W-:Y:S02]  /*8330*/  IMAD.MOV.U32 R4, RZ, RZ, R8 ;  /* 0x000000ffff047224 */ /* 0x000fe400078e0008 */
[----:B------:R-:W-:Y:S02]  /*8340*/  IMAD.MOV.U32 R5, RZ, RZ, R0 ;  /* 0x000000ffff057224 */ /* 0x000fe400078e0000 */
[----:B------:R-:W-:-:S07]  /*8350*/  IMAD.MOV.U32 R7, RZ, RZ, R12 ;  /* 0x000000ffff077224 */ /* 0x000fce00078e000c */
.L_x_158:
[----:B------:R-:W1:Y:S01]  /*8360*/  S2R R14, SR_CgaCtaId ;  /* 0x00000000000e7919 */ /* 0x000e620000008800 */
[----:B------:R-:W-:Y:S02]  /*8370*/  MOV R11, 0x400 ;  /* 0x00000400000b7802 */ /* 0x000fe40000000f00 */
[----:B------:R-:W-:-:S13]  /*8380*/  LOP3.LUT P1, RZ, R18, 0x7f, RZ, 0xc0, !PT ;  /* 0x0000007f12ff7812 */ /* 0x000fda000782c0ff */
[----:B------:R-:W2:Y:S01]  /*8390*/  @!P1 LDC R13, c[0x0][0x500] ;  /* 0x00014000ff0d9b82 */ /* 0x000ea20000000800 */
[----:B-1----:R-:W-:Y:S02]  /*83a0*/  LEA R22, R14, R11, 0x18 ;  /* 0x0000000b0e167211 */ /* 0x002fe400078ec0ff */
[----:B------:R-:W-:-:S03]  /*83b0*/  SHF.L.U32 R11, R5, 0x1f, RZ ;  /* 0x0000001f050b7819 */ /* 0x000fc600000006ff */
[----:B------:R-:W-:-:S04]  /*83c0*/  IMAD R14, R7, 0x8, R22 ;  /* 0x00000008070e7824 */ /* 0x000fc800078e0216 */
[----:B------:R-:W1:Y:S02]  /*83d0*/  SYNCS.PHASECHK.TRANS64.TRYWAIT P0, [R14+URZ+0x50], R11 ;  /* 0x0000500b0e0075a7 */ /* 0x000e64000800017f */
[----:B-12---:R-:W-:Y:S05]  /*83e0*/  @!P0 BRA `(.L_x_156) ;  /* 0x0000001400548947 */ /* 0x006fea0003800000 */
.L_x_192:
[----:B-1----:R-:W-:Y:S01]  /*83f0*/  PRMT R11, R9, 0x9910, RZ ;  /* 0x00009910090b7816 */ /* 0x002fe200000000ff */
[----:B------:R1:W-:Y:S03]  /*8400*/  @!P1 SYNCS.ARRIVE.TRANS64 RZ, [R14+URZ], R13 ;  /* 0x0000000d0eff99a7 */ /* 0x0003e6000800003f */
[----:B------:R-:W-:-:S13]  /*8410*/  ISETP.NE.AND P0, PT, R11, 0x2, PT ;  /* 0x000000020b00780c */ /* 0x000fda0003f05270 */
[----:B-1----:R-:W-:Y:S05]  /*8420*/  @P0 BRA `(.L_x_157) ;  /* 0x0000000000040947 */ /* 0x002fea0003800000 */
[----:B------:R-:W-:Y:S01]  /*8430*/  BPT.TRAP 0x1 ;  /* 0x000000040000795c */ /* 0x000fe20000300000 */
.L_x_157:
[C---:B------:R-:W-:Y:S01]  /*8440*/  IMAD R11, R7.reuse, 0x4000, R22 ;  /* 0x00004000070b7824 */ /* 0x040fe200078e0216 */
[----:B------:R-:W-:Y:S01]  /*8450*/  R2UR UR8, R7 ;  /* 0x00000000070872ca */ /* 0x000fe200000e0000 */
[----:B------:R-:W-:Y:S01]  /*8460*/  VIADD R4, R4, 0xffffffff ;  /* 0xffffffff04047836 */ /* 0x000fe20000000000 */
[----:B------:R-:W-:Y:S01]  /*8470*/  R2UR UR13, R22 ;  /* 0x00000000160d72ca */ /* 0x000fe200000e0000 */
[----:B------:R-:W-:Y:S01]  /*8480*/  UIADD3 UR14, UP0, UR22, 0xf0, URZ ;  /* 0x000000f0160e7890 */ /* 0x000fe2000ff1e03f */
[----:B------:R-:W-:Y:S01]  /*8490*/  R2UR UR7, R11 ;  /* 0x000000000b0772ca */ /* 0x000fe200000e0000 */
[----:B------:R-:W-:Y:S01]  /*84a0*/  UIADD3 UR24, UP1, UR22, 0x1f0, URZ ;  /* 0x000001f016187890 */ /* 0x000fe2000ff3e03f */
[----:B------:R-:W-:Y:S01]  /*84b0*/  R2UR UR9, R14 ;  /* 0x000000000e0972ca */ /* 0x000fe200000e0000 */
[----:B------:R-:W-:Y:S01]  /*84c0*/  UIADD3.X UR15, URZ, UR23, URZ, UP0, !UPT ;  /* 0x000000173f0f7290 */ /* 0x000fe200087fe43f */
[----:B------:R-:W-:Y:S01]  /*84d0*/  R2UR UR11, R20 ;  /* 0x00000000140b72ca */ /* 0x000fe200000e0000 */
[----:B------:R-:W-:Y:S01]  /*84e0*/  UIADD3.X UR25, URZ, UR23, URZ, UP1, !UPT ;  /* 0x000000173f197290 */ /* 0x000fe20008ffe43f */
[----:B------:R-:W-:Y:S01]  /*84f0*/  R2UR UR10, R21 ;  /* 0x00000000150a72ca */ /* 0x000fe200000e0000 */
[----:B------:R-:W-:Y:S01]  /*8500*/  UMOV UR16, 0x0 ;  /* 0x0000000000107882 */ /* 0x000fe20000000000 */
[----:B------:R-:W-:Y:S01]  /*8510*/  R2UR UR12, R6 ;  /* 0x00000000060c72ca */ /* 0x000fe200000e0000 */
[----:B------:R-:W-:Y:S01]  /*8520*/  ULEA UR8, UR8, UR5, 0xc ;  /* 0x0000000508087291 */ /* 0x000fe2000f8e603f */
[----:B------:R-:W-:Y:S01]  /*8530*/  R2UR UR20, R15 ;  /* 0x000000000f1472ca */ /* 0x000fe200000e0000 */
[----:B------:R-:W-:Y:S01]  /*8540*/  UMOV UR17, 0x10000000 ;  /* 0x1000000000117882 */ /* 0x000fe20000000000 */
[----:B------:R-:W-:Y:S01]  /*8550*/  ISETP.GT.AND P1, PT, R4, 0x1, PT ;  /* 0x000000010400780c */ /* 0x000fe20003f24270 */
[----:B------:R-:W-:Y:S01]  /*8560*/  UIADD3 UR7, UR7, 0x6200, URZ ;  /* 0x0000620007077890 */ /* 0x000fe2000fffe03f */
[----:B------:R-:W-:Y:S01]  /*8570*/  IADD3 R7, R7, 0x1, RZ ;  /* 0x0000000107077810 */ /* 0x000fe20007ffe0ff */
[----:B------:R-:W-:Y:S01]  /*8580*/  UIADD3 UR13, UR13, 0x2e200, UR8 ;  /* 0x0002e2000d0d7890 */ /* 0x000fe2000fffe008 */
[----:B------:R-:W-:Y:S01]  /*8590*/  VIADD R21, R21, 0x40 ;  /* 0x0000004015157836 */ /* 0x000fe20000000000 */
[----:B------:R-:W-:Y:S01]  /*85a0*/  UMOV UR21, 0x30000 ;  /* 0x0003000000157882 */ /* 0x000fe20000000000 */
[----:B------:R-:W-:-:S02]  /*85b0*/  ISETP.NE.AND P0, PT, R7, 0xa, PT ;  /* 0x0000000a0700780c */ /* 0x000fc40003f05270 */
[----:B------:R-:W-:Y:S02]  /*85c0*/  UMOV UR8, UR7 ;  /* 0x0000000700087c82 */ /* 0x000fe40008000000 */
[----:B------:R1:W-:Y:S01]  /*85d0*/  UTMALDG.3D [UR8], [UR14], desc[UR16] ;  /* 0x000010080e0075b4 */ /* 0x0003e20008011000 */
[----:B------:R-:W-:Y:S02]  /*85e0*/  SEL R14, RZ, 0x1, P0 ;  /* 0x00000001ff0e7807 */ /* 0x000fe40000000000 */
[----:B------:R-:W-:Y:S02]  /*85f0*/  SEL R7, R7, RZ, P0 ;  /* 0x000000ff07077207 */ /* 0x000fe40000000000 */
[----:B------:R-:W-:Y:S01]  /*8600*/  LOP3.LUT R5, R5, R14, RZ, 0x3c, !PT ;  /* 0x0000000e05057212 */ /* 0x000fe200078e3cff */
[----:B-1----:R-:W-:Y:S01]  /*8610*/  UMOV UR8, UR13 ;  /* 0x0000000d00087c82 */ /* 0x002fe20008000000 */
[----:B------:R-:W-:Y:S02]  /*8620*/  UMOV UR11, UR20 ;  /* 0x00000014000b7c82 */ /* 0x000fe40008000000 */
[----:B------:R1:W-:Y:S02]  /*8630*/  UTMALDG.3D.MULTICAST [UR8], [UR24], UR21, desc[UR16] ;  /* 0x00001008180073b4 */ /* 0x0003e40008011815 */
[----:B-1----:R-:W-:Y:S05]  /*8640*/  @P1 BRA `(.L_x_158) ;  /* 0xfffffffc00441947 */ /* 0x002fea000383ffff */
.L_x_155:
[----:B------:R-:W-:Y:S05]  /*8650*/  BSYNC B1 ;  /* 0x0000000000017941 */ /* 0x000fea0003800000 */
.L_x_154:
[----:B------:R-:W-:Y:S01]  /*8660*/  LOP3.LUT P1, RZ, R10, 0xff, RZ, 0xc0, !PT ;  /* 0x000000ff0aff7812 */ /* 0x000fe2000782c0ff */
[C---:B------:R-:W-:Y:S01]  /*8670*/  IMAD.IADD R12, R3.reuse, 0x1, R12 ;  /* 0x00000001030c7824 */ /* 0x040fe200078e020c */
[----:B------:R-:W-:Y:S01]  /*8680*/  ULDC.64 UR8, c[0x0][0x8f8] ;  /* 0x00023e0000087ab9 */ /* 0x000fe20000000a00 */
[C---:B------:R-:W-:Y:S01]  /*8690*/  ISETP.GE.U32.AND P2, PT, R3.reuse, 0xa, PT ;  /* 0x0000000a0300780c */ /* 0x040fe20003f46070 */
[----:B------:R-:W-:Y:S01]  /*86a0*/  BSSY B1, `(.L_x_159) ;  /* 0x000006b000017945 */ /* 0x000fe20003800000 */
[----:B------:R-:W-:Y:S01]  /*86b0*/  IMAD.MOV.U32 R20, RZ, RZ, -0x1 ;  /* 0xffffffffff147424 */ /* 0x000fe200078e00ff */
[----:B------:R-:W-:Y:S02]  /*86c0*/  ISETP.GT.U32.AND P0, PT, R12, 0x9, PT ;  /* 0x000000090c00780c */ /* 0x000fe40003f04070 */
[----:B------:R-:W-:Y:S02]  /*86d0*/  PRMT R10, RZ, 0x7610, R10 ;  /* 0x00007610ff0a7816 */ /* 0x000fe4000000000a */
[----:B------:R-:W-:-:S03]  /*86e0*/  ISETP.LT.U32.AND P0, PT, R3, 0xa, P0 ;  /* 0x0000000a0300780c */ /* 0x000fc60000701070 */
[----:B------:R-:W1:Y:S01]  /*86f0*/  @P1 S2R R5, SR_CgaCtaId ;  /* 0x0000000000051919 */ /* 0x000e620000008800 */
[----:B------:R-:W-:-:S04]  /*8700*/  @P1 MOV R4, 0x400 ;  /* 0x0000040000041802 */ /* 0x000fc80000000f00 */
[----:B-1----:R-:W-:Y:S01]  /*8710*/  @P1 LEA R6, R5, R4, 0x18 ;  /* 0x0000000405061211 */ /* 0x002fe200078ec0ff */
[----:B------:R-:W-:-:S03]  /*8720*/  IMAD.WIDE.U32 R4, R12, -0x33333333, RZ ;  /* 0xcccccccd0c047825 */ /* 0x000fc600078e00ff */
[----:B------:R1:W-:Y:S01]  /*8730*/  @P1 SYNCS.ARRIVE.TRANS64.A1T0 RZ, [R6+URZ+0xe8], RZ ;  /* 0x0000e8ff06ff19a7 */ /* 0x0003e2000810003f */
[----:B------:R-:W-:Y:S02]  /*8740*/  IADD3 R16, P1, R16, UR38, RZ ;  /* 0x0000002610107c10 */ /* 0x000fe4000ff3e0ff */
[----:B------:R-:W-:Y:S02]  /*8750*/  SHF.R.U32.HI R7, RZ, 0x3, R5 ;  /* 0x00000003ff077819 */ /* 0x000fe40000011605 */
[----:B------:R-:W-:Y:S02]  /*8760*/  SEL R5, RZ, 0x1, !P0 ;  /* 0x00000001ff057807 */ /* 0x000fe40004000000 */
[----:B------:R-:W-:Y:S01]  /*8770*/  IADD3.X R17, R17, UR37, RZ, P1, !PT ;  /* 0x0000002511117c10 */ /* 0x000fe20008ffe4ff */
[----:B------:R-:W-:Y:S01]  /*8780*/  IMAD R12, R7, -0xa, R12 ;  /* 0xfffffff6070c7824 */ /* 0x000fe200078e020c */
[----:B------:R-:W-:Y:S02]  /*8790*/  ISETP.GE.U32.AND P0, PT, R16, UR8, PT ;  /* 0x0000000810007c0c */ /* 0x000fe4000bf06070 */
[----:B------:R-:W-:-:S02]  /*87a0*/  LOP3.LUT R0, R0, R5, RZ, 0x3c, !PT ;  /* 0x0000000500007212 */ /* 0x000fc400078e3cff */
[----:B------:R-:W-:Y:S02]  /*87b0*/  ISETP.GE.U32.AND.EX P0, PT, R17, UR9, PT, P0 ;  /* 0x0000000911007c0c */ /* 0x000fe4000bf06100 */
[----:B------:R-:W-:Y:S01]  /*87c0*/  @P2 LOP3.LUT R0, R0, 0x1, R7, 0x78, !PT ;  /* 0x0000000100002812 */ /* 0x000fe200078e7807 */
[----:B------:R-:W-:Y:S01]  /*87d0*/  IMAD.MOV.U32 R7, RZ, RZ, -0x1 ;  /* 0xffffffffff077424 */ /* 0x000fe200078e00ff */
[----:B-1----:R-:W-:Y:S02]  /*87e0*/  MOV R6, 0xffffffff ;  /* 0xffffffff00067802 */ /* 0x002fe40000000f00 */
[----:B------:R-:W-:-:S07]  /*87f0*/  PRMT R4, RZ, 0x7610, R4 ;  /* 0x00007610ff047816 */ /* 0x000fce0000000004 */
[----:B------:R-:W-:Y:S05]  /*8800*/  @P0 BRA `(.L_x_160) ;  /* 0x0000000400500947 */ /* 0x000fea0003800000 */
[----:B------:R-:W1:Y:S01]  /*8810*/  S2R R14, SR_CTAID.X ;  /* 0x00000000000e7919 */ /* 0x000e620000002500 */
[----:B------:R-:W-:Y:S01]  /*8820*/  ULDC.64 UR8, c[0x0][0x8d0] ;  /* 0x0002340000087ab9 */ /* 0x000fe20000000a00 */
[----:B------:R-:W2:Y:S01]  /*8830*/  LDC R15, c[0x0][0x144] ;  /* 0x00005100ff0f7b82 */ /* 0x000ea20000000800 */
[----:B------:R-:W-:Y:S01]  /*8840*/  ISETP.NE.U32.AND P0, PT, RZ, UR8, PT ;  /* 0x00000008ff007c0c */ /* 0x000fe2000bf05070 */
[----:B------:R-:W3:Y:S01]  /*8850*/  S2R R11, SR_CTAID.Y ;  /* 0x00000000000b7919 */ /* 0x000ee20000002600 */
[----:B------:R-:W-:Y:S01]  /*8860*/  ULDC UR7, c[0x0][0x150] ;  /* 0x0000540000077ab9 */ /* 0x000fe20000000800 */
[----:B------:R-:W-:Y:S01]  /*8870*/  ULDC UR10, c[0x0][0x8d8] ;  /* 0x00023600000a7ab9 */ /* 0x000fe20000000800 */
[----:B------:R-:W-:Y:S01]  /*8880*/  ISETP.NE.AND.EX P0, PT, RZ, UR9, PT, P0 ;  /* 0x00000009ff007c0c */ /* 0x000fe2000bf05300 */
[----:B------:R-:W-:Y:S01]  /*8890*/  IMAD.MOV.U32 R4, RZ, RZ, R16 ;  /* 0x000000ffff047224 */ /* 0x000fe200078e0010 */
[----:B-1----:R-:W-:-:S05]  /*88a0*/  I2FP.F32.U32 R5, R14 ;  /* 0x0000000e00057245 */ /* 0x002fca0000201000 */
[----:B------:R-:W-:Y:S01]  /*88b0*/  FMUL R20, R5, UR7 ;  /* 0x0000000705147c20 */ /* 0x000fe20008400000 */
[----:B------:R-:W-:-:S05]  /*88c0*/  IMAD.MOV.U32 R5, RZ, RZ, R17 ;  /* 0x000000ffff057224 */ /* 0x000fca00078e0011 */
[----:B---3--:R-:W-:Y:S05]  /*88d0*/  @!P0 BRA `(.L_x_161) ;  /* 0x0000000000288947 */ /* 0x008fea0003800000 */
[----:B------:R-:W-:Y:S02]  /*88e0*/  ULDC UR7, c[0x0][0x8dc] ;  /* 0x0002370000077ab9 */ /* 0x000fe40000000800 */
[----:B------:R-:W-:-:S05]  /*88f0*/  IADD3 R5, P0, R16, UR7, RZ ;  /* 0x0000000710057c10 */ /* 0x000fca000ff1e0ff */
[----:B------:R-:W-:-:S04]  /*8900*/  IMAD.X R13, RZ, RZ, R17, P0 ;  /* 0x000000ffff0d7224 */ /* 0x000fc800000e0611 */
[----:B------:R-:W-:-:S04]  /*8910*/  IMAD.WIDE.U32 R6, R13, UR8, RZ ;  /* 0x000000080d067c25 */ /* 0x000fc8000f8e00ff */
[----:B------:R-:W-:-:S04]  /*8920*/  IMAD.WIDE.U32 R6, P0, R5, UR9, R6 ;  /* 0x0000000905067c25 */ /* 0x000fc8000f800006 */
[----:B------:R-:W-:-:S04]  /*8930*/  IMAD.WIDE.U32 R4, R5, UR8, RZ ;  /* 0x0000000805047c25 */ /* 0x000fc8000f8e00ff */
[----:B------:R-:W-:Y:S01]  /*8940*/  IMAD.MOV.U32 R4, RZ, RZ, R7 ;  /* 0x000000ffff047224 */ /* 0x000fe200078e0007 */
[----:B------:R-:W-:Y:S01]  /*8950*/  IADD3 RZ, P1, R5, R6, RZ ;  /* 0x0000000605ff7210 */ /* 0x000fe20007f3e0ff */
[----:B------:R-:W-:-:S04]  /*8960*/  IMAD.X R5, RZ, RZ, RZ, P0 ;  /* 0x000000ffff057224 */ /* 0x000fc800000e06ff */
[----:B------:R-:W-:-:S08]  /*8970*/  IMAD.WIDE.U32.X R4, R13, UR9, R4, P1 ;  /* 0x000000090d047c25 */ /* 0x000fd000088e0404 */
.L_x_161:
[--C-:B------:R-:W-:Y:S01]  /*8980*/  SHF.R.U64 R13, R4, UR10, R5.reuse ;  /* 0x0000000a040d7c19 */ /* 0x100fe20008001205 */
[----:B------:R-:W1:Y:S01]  /*8990*/  F2I.U32.TRUNC.NTZ R20, R20 ;  /* 0x0000001400147305 */ /* 0x000e62000020f000 */
[----:B------:R-:W-:Y:S01]  /*89a0*/  SHF.R.U32.HI R4, RZ, UR10, R5 ;  /* 0x0000000aff047c19 */ /* 0x000fe20008011605 */
[----:B------:R-:W-:Y:S01]  /*89b0*/  ULDC.64 UR8, c[0x0][0x8c8] ;  /* 0x0002320000087ab9 */ /* 0x000fe20000000a00 */
[----:B------:R-:W-:Y:S01]  /*89c0*/  IADD3 R7, P0, RZ, -R13, RZ ;  /* 0x8000000dff077210 */ /* 0x000fe20007f1e0ff */
[----:B------:R-:W-:Y:S01]  /*89d0*/  ULDC.64 UR10, c[0x0][0x8e8] ;  /* 0x00023a00000a7ab9 */ /* 0x000fe20000000a00 */
[----:B------:R-:W3:Y:S01]  /*89e0*/  LDC R22, c[0x0][0x148] ;  /* 0x00005200ff167b82 */ /* 0x000ee20000000800 */
[----:B------:R-:W-:Y:S01]  /*89f0*/  ULDC UR7, c[0x0][0x8c0] ;  /* 0x0002300000077ab9 */ /* 0x000fe20000000800 */
[----:B------:R-:W-:Y:S02]  /*8a00*/  IADD3.X R4, RZ, ~R4, RZ, P0, !PT ;  /* 0x80000004ff047210 */ /* 0x000fe400007fe4ff */
[----:B------:R-:W-:-:S03]  /*8a10*/  ISETP.NE.U32.AND P0, PT, RZ, UR10, PT ;  /* 0x0000000aff007c0c */ /* 0x000fc6000bf05070 */
[----:B------:R-:W-:Y:S01]  /*8a20*/  IMAD R6, R4, UR8, RZ ;  /* 0x0000000804067c24 */ /* 0x000fe2000f8e02ff */
[----:B------:R-:W-:Y:S01]  /*8a30*/  ISETP.NE.AND.EX P0, PT, RZ, UR11, PT, P0 ;  /* 0x0000000bff007c0c */ /* 0x000fe2000bf05300 */
[----:B------:R-:W-:Y:S01]  /*8a40*/  IMAD.WIDE.U32 R4, R7, UR8, R16 ;  /* 0x0000000807047c25 */ /* 0x000fe2000f8e0010 */
[----:B------:R-:W-:-:S03]  /*8a50*/  ULDC UR8, c[0x0][0x154] ;  /* 0x0000550000087ab9 */ /* 0x000fc60000000800 */
[----:B------:R-:W-:Y:S02]  /*8a60*/  IMAD R7, R7, UR9, R6 ;  /* 0x0000000907077c24 */ /* 0x000fe4000f8e0206 */
[----:B-1----:R-:W-:Y:S02]  /*8a70*/  IMAD.MOV R6, RZ, RZ, -R20 ;  /* 0x000000ffff067224 */ /* 0x002fe400078e0a14 */
[----:B------:R-:W-:Y:S02]  /*8a80*/  IMAD.IADD R5, R5, 0x1, R7 ;  /* 0x0000000105057824 */ /* 0x000fe400078e0207 */
[----:B--2---:R-:W-:Y:S01]  /*8a90*/  IMAD R14, R15, R6, R14 ;  /* 0x000000060f0e7224 */ /* 0x004fe200078e020e */
[----:B------:R-:W-:Y:S02]  /*8aa0*/  I2FP.F32.U32 R6, R11 ;  /* 0x0000000b00067245 */ /* 0x000fe40000201000 */
[--C-:B------:R-:W-:Y:S02]  /*8ab0*/  SHF.R.U64 R15, R4, UR7, R5.reuse ;  /* 0x00000007040f7c19 */ /* 0x100fe40008001205 */
[----:B------:R-:W-:Y:S01]  /*8ac0*/  SHF.R.U32.HI R4, RZ, UR7, R5 ;  /* 0x00000007ff047c19 */ /* 0x000fe20008011605 */
[----:B------:R-:W-:Y:S01]  /*8ad0*/  FMUL R6, R6, UR8 ;  /* 0x0000000806067c20 */ /* 0x000fe20008400000 */
[----:B------:R-:W-:-:S02]  /*8ae0*/  ULDC UR7, c[0x0][0x8b0] ;  /* 0x00022c0000077ab9 */ /* 0x000fc40000000800 */
[--C-:B------:R-:W-:Y:S01]  /*8af0*/  SHF.R.U64 R21, R15, UR7, R4.reuse ;  /* 0x000000070f157c19 */ /* 0x100fe20008001204 */
[----:B------:R1:W2:Y:S01]  /*8b00*/  F2I.U32.TRUNC.NTZ R24, R6 ;  /* 0x0000000600187305 */ /* 0x0002a2000020f000 */
[----:B------:R-:W-:Y:S01]  /*8b10*/  SHF.R.U32.HI R4, RZ, UR7, R4 ;  /* 0x00000007ff047c19 */ /* 0x000fe20008011604 */
[----:B------:R-:W-:-:S03]  /*8b20*/  ULDC UR7, c[0x0][0x900] ;  /* 0x0002400000077ab9 */ /* 0x000fc60000000800 */
[--C-:B------:R-:W-:Y:S02]  /*8b30*/  SHF.R.U64 R20, R21, UR7, R4.reuse ;  /* 0x0000000715147c19 */ /* 0x100fe40008001204 */
[----:B------:R-:W-:-:S03]  /*8b40*/  SHF.R.U32.HI R23, RZ, UR7, R4 ;  /* 0x00000007ff177c19 */ /* 0x000fc60008011604 */
[----:B------:R-:W-:Y:S02]  /*8b50*/  IMAD.MOV.U32 R4, RZ, RZ, R20 ;  /* 0x000000ffff047224 */ /* 0x000fe400078e0014 */
[----:B------:R-:W-:Y:S01]  /*8b60*/  IMAD.MOV.U32 R5, RZ, RZ, R23 ;  /* 0x000000ffff057224 */ /* 0x000fe200078e0017 */
[----:B-1----:R-:W-:Y:S06]  /*8b70*/  @!P0 BRA `(.L_x_162) ;  /* 0x0000000000288947 */ /* 0x002fec0003800000 */
[----:B------:R-:W-:Y:S02]  /*8b80*/  ULDC UR7, c[0x0][0x8f4] ;  /* 0x00023d0000077ab9 */ /* 0x000fe40000000800 */
[----:B------:R-:W-:-:S05]  /*8b90*/  IADD3 R5, P0, R20, UR7, RZ ;  /* 0x0000000714057c10 */ /* 0x000fca000ff1e0ff */
[----:B------:R-:W-:-:S04]  /*8ba0*/  IMAD.X R23, RZ, RZ, R23, P0 ;  /* 0x000000ffff177224 */ /* 0x000fc800000e0617 */
[----:B------:R-:W-:-:S04]  /*8bb0*/  IMAD.WIDE.U32 R6, R23, UR10, RZ ;  /* 0x0000000a17067c25 */ /* 0x000fc8000f8e00ff */
[----:B------:R-:W-:-:S04]  /*8bc0*/  IMAD.WIDE.U32 R6, P0, R5, UR11, R6 ;  /* 0x0000000b05067c25 */ /* 0x000fc8000f800006 */
[----:B------:R-:W-:-:S04]  /*8bd0*/  IMAD.WIDE.U32 R4, R5, UR10, RZ ;  /* 0x0000000a05047c25 */ /* 0x000fc8000f8e00ff */
[----:B------:R-:W-:Y:S01]  /*8be0*/  IMAD.MOV.U32 R4, RZ, RZ, R7 ;  /* 0x000000ffff047224 */ /* 0x000fe200078e0007 */
[----:B------:R-:W-:Y:S02]  /*8bf0*/  IADD3 RZ, P1, R5, R6, RZ ;  /* 0x0000000605ff7210 */ /* 0x000fe40007f3e0ff */
[----:B------:R-:W-:-:S03]  /*8c00*/  IADD3.X R5, RZ, RZ, RZ, P0, !PT ;  /* 0x000000ffff057210 */ /* 0x000fc600007fe4ff */
[----:B------:R-:W-:-:S08]  /*8c10*/  IMAD.WIDE.U32.X R4, R23, UR11, R4, P1 ;  /* 0x0000000b17047c25 */ /* 0x000fd000088e0404 */
.L_x_162:
[----:B------:R-:W-:Y:S01]  /*8c20*/  ISETP.NE.AND P0, PT, R2, 0x1, PT ;  /* 0x000000010200780c */ /* 0x000fe20003f05270 */
[----:B------:R-:W-:Y:S01]  /*8c30*/  ULDC UR7, c[0x0][0x8f0] ;  /* 0x00023c0000077ab9 */ /* 0x000fe20000000800 */
[----:B------:R-:W-:Y:S01]  /*8c40*/  LOP3.LUT R21, R21, UR18, RZ, 0xc0, !PT ;  /* 0x0000001215157c12 */ /* 0x000fe2000f8ec0ff */
[----:B--2---:R-:W-:Y:S01]  /*8c50*/  IMAD.MOV R24, RZ, RZ, -R24 ;  /* 0x000000ffff187224 */ /* 0x004fe200078e0a18 */
[----:B------:R-:W-:Y:S01]  /*8c60*/  SHF.R.U64 R4, R4, UR7, R5 ;  /* 0x0000000704047c19 */ /* 0x000fe20008001205 */
[----:B------:R-:W-:Y:S01]  /*8c70*/  ULDC UR7, c[0x0][0x8e0] ;  /* 0x0002380000077ab9 */ /* 0x000fe20000000800 */
[----:B------:R-:W-:Y:S01]  /*8c80*/  LOP3.LUT R15, R15, UR6, RZ, 0xc0, !PT ;  /* 0x000000060f0f7c12 */ /* 0x000fe2000f8ec0ff */
[----:B------:R-:W-:Y:S01]  /*8c90*/  ULDC UR8, c[0x0][0x8b8] ;  /* 0x00022e0000087ab9 */ /* 0x000fe20000000800 */
[----:B------:R-:W-:Y:S02]  /*8ca0*/  IMAD.MOV.U32 R6, RZ, RZ, R13 ;  /* 0x000000ffff067224 */ /* 0x000fe400078e000d */
[----:B------:R-:W-:-:S02]  /*8cb0*/  IMAD.MOV R5, RZ, RZ, -R4 ;  /* 0x000000ffff057224 */ /* 0x000fc400078e0a04 */
[----:B------:R-:W-:Y:S02]  /*8cc0*/  IMAD R21, R4, UR19, R21 ;  /* 0x0000001304157c24 */ /* 0x000fe4000f8e0215 */
[----:B---3--:R-:W-:Y:S02]  /*8cd0*/  @P0 IMAD R14, R22, R24, R11 ;  /* 0x00000018160e0224 */ /* 0x008fe400078e020b */
[----:B------:R-:W-:Y:S01]  /*8ce0*/  IMAD R20, R5, UR7, R20 ;  /* 0x0000000705147c24 */ /* 0x000fe2000f8e0214 */
[----:B------:R-:W-:Y:S01]  /*8cf0*/  ULDC UR7, c[0x0][0x8a8] ;  /* 0x00022a0000077ab9 */ /* 0x000fe20000000800 */
[----:B------:R-:W-:Y:S02]  /*8d00*/  IMAD R14, R21, UR8, R14 ;  /* 0x00000008150e7c24 */ /* 0x000fe4000f8e020e */
[----:B------:R-:W-:Y:S02]  /*8d10*/  IMAD R5, R20, UR7, R15 ;  /* 0x0000000714057c24 */ /* 0x000fe4000f8e020f */
[----:B------:R-:W-:-:S03]  /*8d20*/  IMAD.MOV.U32 R4, RZ, RZ, 0x1 ;  /* 0x00000001ff047424 */ /* 0x000fc600078e00ff */
[----:B------:R-:W-:Y:S02]  /*8d30*/  SEL R7, R5, R14, !P0 ;  /* 0x0000000e05077207 */ /* 0x000fe40004000000 */
[----:B------:R-:W-:-:S07]  /*8d40*/  SEL R20, R14, R5, !P0 ;  /* 0x000000050e147207 */ /* 0x000fce0004000000 */
.L_x_160:
[----:B------:R-:W-:Y:S05]  /*8d50*/  BSYNC B1 ;  /* 0x0000000000017941 */ /* 0x000fea0003800000 */
.L_x_159:
[----:B------:R-:W-:-:S13]  /*8d60*/  LOP3.LUT P0, RZ, R4, 0xff, RZ, 0xc0, !PT ;  /* 0x000000ff04ff7812 */ /* 0x000fda000780c0ff */
[----:B------:R-:W-:Y:S05]  /*8d70*/  @P0 BRA `(.L_x_163) ;  /* 0xfffffff400440947 */ /* 0x000fea000383ffff */
[----:B------:R-:W-:Y:S05]  /*8d80*/  BSYNC B0 ;  /* 0x0000000000007941 */ /* 0x000fea0003800000 */
.L_x_152:
[----:B------:R-:W-:-:S03]  /*8d90*/  UMOV UR7, 0xffffffff ;  /* 0xffffffff00077882 */ /* 0x000fc60000000000 */
[----:B------:R-:W-:Y:S05]  /*8da0*/  BRA.DIV UR7, `(.L_x_164) ;  /* 0x0000000a07f87947 */ /* 0x000fea000b800000 */
[----:B------:R-:W-:-:S13]  /*8db0*/  ELECT P6, URZ, PT ;  /* 0x00000000003f782f */ /* 0x000fda00038c0000 */
.L_x_195:
[----:B------:R-:W-:Y:S04]  /*8dc0*/  BSSY B0, `(.L_x_165) ;  /* 0x0000061000007945 */ /* 0x000fe80003800000 */
[----:B------:R-:W-:Y:S05]  /*8dd0*/  @!P6 BRA `(.L_x_166) ;  /* 0x00000004007ce947 */ /* 0x000fea0003800000 */
[----:B------:R-:W-:-:S04]  /*8de0*/  LOP3.LUT R19, R19, 0x2, RZ, 0xfc, !PT ;  /* 0x0000000213137812 */ /* 0x000fc800078efcff */
[----:B------:R-:W-:-:S13]  /*8df0*/  ISETP.NE.AND P0, PT, R19, 0x3, PT ;  /* 0x000000031300780c */ /* 0x000fda0003f05270 */
[----:B------:R-:W-:Y:S05]  /*8e00*/  @!P0 BRA `(.L_x_167) ;  /* 0x0000000000048947 */ /* 0x000fea0003800000 */
[----:B------:R-:W-:Y:S01]  /*8e10*/  BPT.TRAP 0x1 ;  /* 0x000000040000795c */ /* 0x000fe20000300000 */
.L_x_167:
[----:B------:R-:W1:Y:S01]  /*8e20*/  S2R R3, SR_CgaCtaId ;  /* 0x0000000000037919 */ /* 0x000e620000008800 */
[----:B------:R-:W-:-:S04]  /*8e30*/  MOV R2, 0x400 ;  /* 0x0000040000027802 */ /* 0x000fc80000000f00 */
[----:B-1----:R-:W-:Y:S02]  /*8e40*/  LEA R3, R3, R2, 0x18 ;  /* 0x0000000203037211 */ /* 0x002fe400078ec0ff */
[----:B------:R-:W-:Y:S02]  /*8e50*/  SHF.L.U32 R2, R0, 0x1f, RZ ;  /* 0x0000001f00027819 */ /* 0x000fe400000006ff */
[----:B------:R-:W-:-:S05]  /*8e60*/  IADD3 R3, R3, 0x50, RZ ;  /* 0x0000005003037810 */ /* 0x000fca0007ffe0ff */
[C---:B------:R-:W-:Y:S02]  /*8e70*/  IMAD R7, R12.reuse, 0x8, R3 ;  /* 0x000000080c077824 */ /* 0x040fe400078e0203 */
[----:B------:R-:W-:Y:S02]  /*8e80*/  VIADD R12, R12, 0x1 ;  /* 0x000000010c0c7836 */ /* 0x000fe40000000000 */
[----:B------:R-:W1:Y:S03]  /*8e90*/  SYNCS.PHASECHK.TRANS64.TRYWAIT P0, [R7+URZ], R2 ;  /* 0x00000002070075a7 */ /* 0x000e66000800017f */
[----:B------:R-:W-:-:S04]  /*8ea0*/  ISETP.NE.AND P1, PT, R12, 0xa, PT ;  /* 0x0000000a0c00780c */ /* 0x000fc80003f25270 */
[----:B------:R-:W-:Y:S02]  /*8eb0*/  SEL R5, RZ, 0x1, P1 ;  /* 0x00000001ff057807 */ /* 0x000fe40000800000 */
[----:B------:R-:W-:Y:S02]  /*8ec0*/  SEL R12, R12, RZ, P1 ;  /* 0x000000ff0c0c7207 */ /* 0x000fe40000800000 */
[----:B------:R-:W-:-:S03]  /*8ed0*/  LOP3.LUT R5, R0, R5, RZ, 0x3c, !PT ;  /* 0x0000000500057212 */ /* 0x000fc600078e3cff */
[----:B------:R-:W-:Y:S01]  /*8ee0*/  IMAD R9, R12, 0x8, R3 ;  /* 0x000000080c097824 */ /* 0x000fe200078e0203 */
[----:B------:R-:W-:Y:S01]  /*8ef0*/  SHF.L.U32 R4, R5, 0x1f, RZ ;  /* 0x0000001f05047819 */ /* 0x000fe200000006ff */
[----:B-1----:R-:W-:Y:S06]  /*8f00*/  @!P0 BRA `(.L_x_168) ;  /* 0x0000000800c08947 */ /* 0x002fec0003800000 */
.L_x_196:
[----:B------:R-:W2:Y:S01]  /*8f10*/  SYNCS.PHASECHK.TRANS64.TRYWAIT P0, [R9+URZ], R4 ;  /* 0x00000004090075a7 */ /* 0x000ea2000800017f */
[----:B------:R-:W-:-:S05]  /*8f20*/  VIADD R0, R12, 0x1 ;  /* 0x000000010c007836 */ /* 0x000fca0000000000 */
[----:B------:R-:W-:-:S04]  /*8f30*/  ISETP.NE.AND P1, PT, R0, 0xa, PT ;  /* 0x0000000a0000780c */ /* 0x000fc80003f25270 */
[----:B-1----:R-:W-:Y:S02]  /*8f40*/  SEL R2, RZ, 0x1, P1 ;  /* 0x00000001ff027807 */ /* 0x002fe40000800000 */
[----:B------:R-:W-:Y:S02]  /*8f50*/  SEL R0, R0, RZ, P1 ;  /* 0x000000ff00007207 */ /* 0x000fe40000800000 */
[----:B------:R-:W-:-:S03]  /*8f60*/  LOP3.LUT R7, R5, R2, RZ, 0x3c, !PT ;  /* 0x0000000205077212 */ /* 0x000fc600078e3cff */
[----:B------:R-:W-:Y:S01]  /*8f70*/  IMAD R6, R0, 0x8, R3 ;  /* 0x0000000800067824 */ /* 0x000fe200078e0203 */
[----:B------:R-:W-:Y:S01]  /*8f80*/  SHF.L.U32 R5, R7, 0x1f, RZ ;  /* 0x0000001f07057819 */ /* 0x000fe200000006ff */
[----:B--2---:R-:W-:Y:S06]  /*8f90*/  @!P0 BRA `(.L_x_169) ;  /* 0x0000000800b08947 */ /* 0x004fec0003800000 */
.L_x_197:
[----:B------:R-:W2:Y:S01]  /*8fa0*/  SYNCS.PHASECHK.TRANS64.TRYWAIT P0, [R6+URZ], R5 ;  /* 0x00000005060075a7 */ /* 0x000ea2000800017f */
[----:B------:R-:W-:-:S04]  /*8fb0*/  IADD3 R0, R0, 0x1, RZ ;  /* 0x0000000100007810 */ /* 0x000fc80007ffe0ff */
[----:B------:R-:W-:-:S04]  /*8fc0*/  ISETP.NE.AND P1, PT, R0, 0xa, PT ;  /* 0x0000000a0000780c */ /* 0x000fc80003f25270 */
[----:B------:R-:W-:Y:S02]  /*8fd0*/  SEL R2, RZ, 0x1, P1 ;  /* 0x00000001ff027807 */ /* 0x000fe40000800000 */
[----:B------:R-:W-:Y:S02]  /*8fe0*/  SEL R0, R0, RZ, P1 ;  /* 0x000000ff00007207 */ /* 0x000fe40000800000 */
[----:B------:R-:W-:-:S03]  /*8ff0*/  LOP3.LUT R7, R7, R2, RZ, 0x3c, !PT ;  /* 0x0000000207077212 */ /* 0x000fc600078e3cff */
[----:B-1----:R-:W-:Y:S01]  /*9000*/  IMAD R9, R0, 0x8, R3 ;  /* 0x0000000800097824 */ /* 0x002fe200078e0203 */
[----:B------:R-:W-:Y:S01]  /*9010*/  SHF.L.U32 R4, R7, 0x1f, RZ ;  /* 0x0000001f07047819 */ /* 0x000fe200000006ff */
[----:B--2---:R-:W-:Y:S06]  /*9020*/  @!P0 BRA `(.L_x_170) ;  /* 0x0000000800a08947 */ /* 0x004fec0003800000 */
.L_x_198:
[----:B------:R-:W2:Y:S01]  /*9030*/  SYNCS.PHASECHK.TRANS64.TRYWAIT P0, [R9+URZ], R4 ;  /* 0x00000004090075a7 */ /* 0x000ea2000800017f */
[----:B------:R-:W-:-:S05]  /*9040*/  VIADD R0, R0, 0x1 ;  /* 0x0000000100007836 */ /* 0x000fca0000000000 */
[----:B------:R-:W-:-:S04]  /*9050*/  ISETP.NE.AND P1, PT, R0, 0xa, PT ;  /* 0x0000000a0000780c */ /* 0x000fc80003f25270 */
[----:B------:R-:W-:Y:S02]  /*9060*/  SEL R2, RZ, 0x1, P1 ;  /* 0x00000001ff027807 */ /* 0x000fe40000800000 */
[----:B------:R-:W-:Y:S02]  /*9070*/  SEL R0, R0, RZ, P1 ;  /* 0x000000ff00007207 */ /* 0x000fe40000800000 */
[----:B------:R-:W-:-:S03]  /*9080*/  LOP3.LUT R7, R7, R2, RZ, 0x3c, !PT ;  /* 0x0000000207077212 */ /* 0x000fc600078e3cff */
[----:B-1----:R-:W-:Y:S01]  /*9090*/  IMAD R6, R0, 0x8, R3 ;  /* 0x0000000800067824 */ /* 0x002fe200078e0203 */
[----:B------:R-:W-:Y:S01]  /*90a0*/  SHF.L.U32 R5, R7, 0x1f, RZ ;  /* 0x0000001f07057819 */ /* 0x000fe200000006ff */
[----:B--2---:R-:W-:Y:S06]  /*90b0*/  @!P0 BRA `(.L_x_171) ;  /* 0x0000000800908947 */ /* 0x004fec0003800000 */
.L_x_199:
        /* <DEDUP_REMOVED lines=9> */
.L_x_200:
        /* <DEDUP_REMOVED lines=9> */
.L_x_201:
        /* <DEDUP_REMOVED lines=9> */
.L_x_202:
        /* <DEDUP_REMOVED lines=9> */
.L_x_203:
[----:B------:R-:W2:Y:S01]  /*9300*/  SYNCS.PHASECHK.TRANS64.TRYWAIT P0, [R6+URZ], R5 ;  /* 0x00000005060075a7 */ /* 0x000ea2000800017f */
[----:B------:R-:W-:-:S04]  /*9310*/  IADD3 R0, R0, 0x1, RZ ;  /* 0x0000000100007810 */ /* 0x000fc80007ffe0ff */
[----:B------:R-:W-:-:S04]  /*9320*/  ISETP.NE.AND P1, PT, R0, 0xa, PT ;  /* 0x0000000a0000780c */ /* 0x000fc80003f25270 */
[----:B------:R-:W-:Y:S02]  /*9330*/  SEL R2, RZ, 0x1, P1 ;  /* 0x00000001ff027807 */ /* 0x000fe40000800000 */
[----:B------:R-:W-:Y:S02]  /*9340*/  SEL R0, R0, RZ, P1 ;  /* 0x000000ff00007207 */ /* 0x000fe40000800000 */
[----:B------:R-:W-:Y:S01]  /*9350*/  LOP3.LUT R2, R7, R2, RZ, 0x3c, !PT ;  /* 0x0000000207027212 */ /* 0x000fe200078e3cff */
[----:B--2---:R-:W-:Y:S06]  /*9360*/  @!P0 BRA `(.L_x_176) ;  /* 0x0000000800488947 */ /* 0x004fec0003800000 */
.L_x_204:
[----:B------:R-:W-:Y:S01]  /*9370*/  IMAD R3, R0, 0x8, R3 ;  /* 0x0000000800037824 */ /* 0x000fe200078e0203 */
[----:B------:R-:W-:-:S07]  /*9380*/  SHF.L.U32 R0, R2, 0x1f, RZ ;  /* 0x0000001f02007819 */ /* 0x000fce00000006ff */
.L_x_177:
[----:B---3--:R3:W4:Y:S02]  /*9390*/  SYNCS.PHASECHK.TRANS64.TRYWAIT P0, [R3+URZ], R0 ;  /* 0x00000000030075a7 */ /* 0x008724000800017f */
[----:B----4-:R-:W-:Y:S05]  /*93a0*/  @!P0 NANOSLEEP.SYNCS 0x989680 ;  /* 0x009896800000895d */ /* 0x010fea0003900000 */
[----:B------:R-:W4:Y:S02]  /*93b0*/  @!P0 SYNCS.PHASECHK.TRANS64 P0, [R3+URZ], R0 ;  /* 0x00000000030085a7 */ /* 0x000f24000800007f */
[----:B----4-:R-:W-:Y:S05]  /*93c0*/  @!P0 BRA `(.L_x_177) ;  /* 0xfffffffc00f08947 */ /* 0x010fea000383ffff */
.L_x_166:
[----:B------:R-:W-:Y:S05]  /*93d0*/  BSYNC B0 ;  /* 0x0000000000007941 */ /* 0x000fea0003800000 */
.L_x_165:
[----:B------:R-:W-:Y:S05]  /*93e0*/  EXIT ;  /* 0x000000000000794d */ /* 0x000fea0003800000 */
.L_x_25:
[----:B---3--:R-:W-:-:S04]  /*93f0*/  IMAD.U32 R5, RZ, RZ, UR5 ;  /* 0x00000005ff057e24 */ /* 0x008fc8000f8e00ff */
[----:B------:R3:W4:Y:S03]  /*9400*/  SYNCS.PHASECHK.TRANS64.TRYWAIT P0, [R5+URZ], R0 ;  /* 0x00000000050075a7 */ /* 0x000726000800017f */
[----:B----4-:R-:W-:Y:S05]  /*9410*/  @!P0 NANOSLEEP.SYNCS 0x989680 ;  /* 0x009896800000895d */ /* 0x010fea0003900000 */
[----:B------:R-:W4:Y:S02]  /*9420*/  @!P0 SYNCS.PHASECHK.TRANS64 P0, [R5+URZ], R0 ;  /* 0x00000000050085a7 */ /* 0x000f24000800007f */
[----:B----4-:R-:W-:Y:S05]  /*9430*/  @!P0 BRA `(.L_x_25) ;  /* 0xfffffffc00ec8947 */ /* 0x010fea000383ffff */
[----:B------:R-:W-:Y:S05]  /*9440*/  BRA `(.L_x_24) ;  /* 0xffffff88004c7947 */ /* 0x000fea000383ffff */
.L_x_31:
[----:B---3--:R-:W-:-:S04]  /*9450*/  IMAD.U32 R6, RZ, RZ, UR8 ;  /* 0x00000008ff067e24 */ /* 0x008fc8000f8e00ff */
[----:B------:R3:W4:Y:S03]  /*9460*/  SYNCS.PHASECHK.TRANS64.TRYWAIT P0, [R6+URZ], R5 ;  /* 0x00000005060075a7 */ /* 0x000726000800017f */
[----:B----4-:R-:W-:Y:S05]  /*9470*/  @!P0 NANOSLEEP.SYNCS 0x989680 ;  /* 0x009896800000895d */ /* 0x010fea0003900000 */
[----:B------:R-:W4:Y:S02]  /*9480*/  @!P0 SYNCS.PHASECHK.TRANS64 P0, [R6+URZ], R5 ;  /* 0x00000005060085a7 */ /* 0x000f24000800007f */
[----:B----4-:R-:W-:Y:S05]  /*9490*/  @!P0 BRA `(.L_x_31) ;  /* 0xfffffffc00ec8947 */ /* 0x010fea000383ffff */
[----:B------:R-:W-:Y:S05]  /*94a0*/  BRA `(.L_x_30) ;  /* 0xffffff9000c07947 */ /* 0x000fea000383ffff */
.L_x_57:
[----:B--2---:R2:W3:Y:S02]  /*94b0*/  SYNCS.PHASECHK.TRANS64.TRYWAIT P0, [R13+URZ+0xa0], R0 ;  /* 0x0000a0000d0075a7 */ /* 0x0044e4000800017f */
[----:B---3--:R-:W-:Y:S05]  /*94c0*/  @!P0 NANOSLEEP.SYNCS 0x989680 ;  /* 0x009896800000895d */ /* 0x008fea0003900000 */
[----:B------:R-:W3:Y:S02]  /*94d0*/  @!P0 SYNCS.PHASECHK.TRANS64 P0, [R13+URZ+0xa0], R0 ;  /* 0x0000a0000d0085a7 */ /* 0x000ee4000800007f */
[----:B---3--:R-:W-:Y:S05]  /*94e0*/  @!P0 BRA `(.L_x_57) ;  /* 0xfffffffc00f08947 */ /* 0x008fea000383ffff */
[----:B------:R-:W-:Y:S05]  /*94f0*/  BRA `(.L_x_178) ;  /* 0xffffffa800187947 */ /* 0x000fea000383ffff */
.L_x_68:
[----:B--2---:R2:W3:Y:S02]  /*9500*/  SYNCS.PHASECHK.TRANS64.TRYWAIT P1, [R14+URZ+0xa0], R9 ;  /* 0x0000a0090e0075a7 */ /* 0x0044e4000802017f */
[----:B---3--:R-:W-:Y:S05]  /*9510*/  @!P1 NANOSLEEP.SYNCS 0x989680 ;  /* 0x009896800000995d */ /* 0x008fea0003900000 */
[----:B------:R-:W3:Y:S02]  /*9520*/  @!P1 SYNCS.PHASECHK.TRANS64 P1, [R14+URZ+0xa0], R9 ;  /* 0x0000a0090e0095a7 */ /* 0x000ee4000802007f */
[----:B---3--:R-:W-:Y:S05]  /*9530*/  @!P1 BRA `(.L_x_68) ;  /* 0xfffffffc00f09947 */ /* 0x008fea000383ffff */
[----:B------:R-:W-:Y:S05]  /*9540*/  BRA `(.L_x_179) ;  /* 0xffffffb000b07947 */ /* 0x000fea000383ffff */
.L_x_79:
[----:B--2---:R2:W3:Y:S02]  /*9550*/  SYNCS.PHASECHK.TRANS64.TRYWAIT P1, [R13+URZ+0xa0], R10 ;  /* 0x0000a00a0d0075a7 */ /* 0x0044e4000802017f */
[----:B---3--:R-:W-:Y:S05]  /*9560*/  @!P1 NANOSLEEP.SYNCS 0x989680 ;  /* 0x009896800000995d */ /* 0x008fea0003900000 */
[----:B------:R-:W3:Y:S02]  /*9570*/  @!P1 SYNCS.PHASECHK.TRANS64 P1, [R13+URZ+0xa0], R10 ;  /* 0x0000a00a0d0095a7 */ /* 0x000ee4000802007f */
[----:B---3--:R-:W-:Y:S05]  /*9580*/  @!P1 BRA `(.L_x_79) ;  /* 0xfffffffc00f09947 */ /* 0x008fea000383ffff */
[----:B------:R-:W-:Y:S05]  /*9590*/  BRA `(.L_x_180) ;  /* 0xffffffb800d07947 */ /* 0x000fea000383ffff */
.L_x_90:
[----:B--2---:R2:W3:Y:S02]  /*95a0*/  SYNCS.PHASECHK.TRANS64.TRYWAIT P1, [R10+URZ+0xa0], R9 ;  /* 0x0000a0090a0075a7 */ /* 0x0044e4000802017f */
[----:B---3--:R-:W-:Y:S05]  /*95b0*/  @!P1 NANOSLEEP.SYNCS 0x989680 ;  /* 0x009896800000995d */ /* 0x008fea0003900000 */
[----:B------:R-:W3:Y:S02]  /*95c0*/  @!P1 SYNCS.PHASECHK.TRANS64 P1, [R10+URZ+0xa0], R9 ;  /* 0x0000a0090a0095a7 */ /* 0x000ee4000802007f */
[----:B---3--:R-:W-:Y:S05]  /*95d0*/  @!P1 BRA `(.L_x_90) ;  /* 0xfffffffc00f09947 */ /* 0x008fea000383ffff */
[----:B------:R-:W-:Y:S05]  /*95e0*/  BRA `(.L_x_181) ;  /* 0xffffffc000f07947 */ /* 0x000fea000383ffff */
.L_x_106:
[----:B-1----:R-:W-:-:S04]  /*95f0*/  IMAD.U32 R4, RZ, RZ, UR4 ;  /* 0x00000004ff047e24 */ /* 0x002fc8000f8e00ff */
[----:B------:R1:W2:Y:S03]  /*9600*/  SYNCS.PHASECHK.TRANS64.TRYWAIT P0, [R4+URZ+0xe8], R3 ;  /* 0x0000e803040075a7 */ /* 0x0002a6000800017f */
[----:B--2---:R-:W-:Y:S05]  /*9610*/  @!P0 NANOSLEEP.SYNCS 0x989680 ;  /* 0x009896800000895d */ /* 0x004fea0003900000 */
[----:B------:R-:W2:Y:S02]  /*9620*/  @!P0 SYNCS.PHASECHK.TRANS64 P0, [R4+URZ+0xe8], R3 ;  /* 0x0000e803040085a7 */ /* 0x000ea4000800007f */
[----:B--2---:R-:W-:Y:S05]  /*9630*/  @!P0 BRA `(.L_x_106) ;  /* 0xfffffffc00ec8947 */ /* 0x004fea000383ffff */
[----:B------:R-:W-:Y:S05]  /*9640*/  BRA `(.L_x_105) ;  /* 0xffffffd800187947 */ /* 0x000fea000383ffff */
.L_x_115:
[----:B-1----:R-:W-:-:S04]  /*9650*/  IMAD.U32 R5, RZ, RZ, UR5 ;  /* 0x00000005ff057e24 */ /* 0x002fc8000f8e00ff */
[----:B------:R1:W2:Y:S03]  /*9660*/  SYNCS.PHASECHK.TRANS64.TRYWAIT P1, [R5+URZ+0xc0], R4 ;  /* 0x0000c004050075a7 */ /* 0x0002a6000802017f */
[----:B--2---:R-:W-:Y:S05]  /*9670*/  @!P1 NANOSLEEP.SYNCS 0x989680 ;  /* 0x009896800000995d */ /* 0x004fea0003900000 */
[----:B------:R-:W2:Y:S02]  /*9680*/  @!P1 SYNCS.PHASECHK.TRANS64 P1, [R5+URZ+0xc0], R4 ;  /* 0x0000c004050095a7 */ /* 0x000ea4000802007f */
[----:B--2---:R-:W-:Y:S05]  /*9690*/  @!P1 BRA `(.L_x_115) ;  /* 0xfffffffc00ec9947 */ /* 0x004fea000383ffff */
[----:B------:R-:W-:Y:S05]  /*96a0*/  BRA `(.L_x_182) ;  /* 0xffffffdc00047947 */ /* 0x000fea000383ffff */
.L_x_121:
[----:B-12---:R-:W-:-:S04]  /*96b0*/  MOV R5, UR5 ;  /* 0x0000000500057c02 */ /* 0x006fc80008000f00 */
[----:B------:R1:W2:Y:S03]  /*96c0*/  SYNCS.PHASECHK.TRANS64.TRYWAIT P1, [R5+URZ+0xc8], R4 ;  /* 0x0000c804050075a7 */ /* 0x0002a6000802017f */
[----:B--2---:R-:W-:Y:S05]  /*96d0*/  @!P1 NANOSLEEP.SYNCS 0x989680 ;  /* 0x009896800000995d */ /* 0x004fea0003900000 */
[----:B------:R-:W2:Y:S02]  /*96e0*/  @!P1 SYNCS.PHASECHK.TRANS64 P1, [R5+URZ+0xc8], R4 ;  /* 0x0000c804050095a7 */ /* 0x000ea4000802007f */
[----:B--2---:R-:W-:Y:S05]  /*96f0*/  @!P1 BRA `(.L_x_121) ;  /* 0xfffffffc00ec9947 */ /* 0x004fea000383ffff */
[----:B------:R-:W-:Y:S05]  /*9700*/  BRA `(.L_x_183) ;  /* 0xffffffdc004c7947 */ /* 0x000fea000383ffff */
.L_x_127:
[----:B-123--:R-:W-:-:S04]  /*9710*/  IMAD.U32 R5, RZ, RZ, UR5 ;  /* 0x00000005ff057e24 */ /* 0x00efc8000f8e00ff */
[----:B------:R1:W2:Y:S03]  /*9720*/  SYNCS.PHASECHK.TRANS64.TRYWAIT P1, [R5+URZ+0xd0], R4 ;  /* 0x0000d004050075a7 */ /* 0x0002a6000802017f */
[----:B--2---:R-:W-:Y:S05]  /*9730*/  @!P1 NANOSLEEP.SYNCS 0x989680 ;  /* 0x009896800000995d */ /* 0x004fea0003900000 */
[----:B------:R-:W2:Y:S02]  /*9740*/  @!P1 SYNCS.PHASECHK.TRANS64 P1, [R5+URZ+0xd0], R4 ;  /* 0x0000d004050095a7 */ /* 0x000ea4000802007f */
[----:B--2---:R-:W-:Y:S05]  /*9750*/  @!P1 BRA `(.L_x_127) ;  /* 0xfffffffc00ec9947 */ /* 0x004fea000383ffff */
[----:B------:R-:W-:Y:S05]  /*9760*/  BRA `(.L_x_184) ;  /* 0xffffffdc00a07947 */ /* 0x000fea000383ffff */
.L_x_133:
[----:B-1234-:R-:W-:-:S04]  /*9770*/  IMAD.U32 R5, RZ, RZ, UR5 ;  /* 0x00000005ff057e24 */ /* 0x01efc8000f8e00ff */
[----:B------:R1:W2:Y:S03]  /*9780*/  SYNCS.PHASECHK.TRANS64.TRYWAIT P1, [R5+URZ+0xd8], R4 ;  /* 0x0000d804050075a7 */ /* 0x0002a6000802017f */
[----:B--2---:R-:W-:Y:S05]  /*9790*/  @!P1 NANOSLEEP.SYNCS 0x989680 ;  /* 0x009896800000995d */ /* 0x004fea0003900000 */
[----:B------:R-:W2:Y:S02]  /*97a0*/  @!P1 SYNCS.PHASECHK.TRANS64 P1, [R5+URZ+0xd8], R4 ;  /* 0x0000d804050095a7 */ /* 0x000ea4000802007f */
[----:B--2---:R-:W-:Y:S05]  /*97b0*/  @!P1 BRA `(.L_x_133) ;  /* 0xfffffffc00ec9947 */ /* 0x004fea000383ffff */
[----:B------:R-:W-:Y:S05]  /*97c0*/  BRA `(.L_x_185) ;  /* 0xffffffdc00e87947 */ /* 0x000fea000383ffff */
.L_x_145:
[----:B------:R1:W1:Y:S02]  /*97d0*/  SYNCS.PHASECHK.TRANS64.TRYWAIT P0, [R3+URZ+0xc0], R0 ;  /* 0x0000c000030075a7 */ /* 0x000264000800017f */
[----:B-1----:R-:W-:Y:S05]  /*97e0*/  @!P0 NANOSLEEP.SYNCS 0x989680 ;  /* 0x009896800000895d */ /* 0x002fea0003900000 */
[----:B------:R-:W1:Y:S02]  /*97f0*/  @!P0 SYNCS.PHASECHK.TRANS64 P0, [R3+URZ+0xc0], R0 ;  /* 0x0000c000030085a7 */ /* 0x000e64000800007f */
[----:B-1----:R-:W-:Y:S05]  /*9800*/  @!P0 BRA `(.L_x_145) ;  /* 0xfffffffc00f08947 */ /* 0x002fea000383ffff */
[----:B------:R-:W-:Y:S05]  /*9810*/  BRA `(.L_x_186) ;  /* 0xffffffe400e87947 */ /* 0x000fea000383ffff */
.L_x_147:
[----:B------:R1:W1:Y:S02]  /*9820*/  SYNCS.PHASECHK.TRANS64.TRYWAIT P0, [R3+URZ+0xc8], R0 ;  /* 0x0000c800030075a7 */ /* 0x000264000800017f */
[----:B-1----:R-:W-:Y:S05]  /*9830*/  @!P0 NANOSLEEP.SYNCS 0x989680 ;  /* 0x009896800000895d */ /* 0x002fea0003900000 */
[----:B------:R-:W1:Y:S02]  /*9840*/  @!P0 SYNCS.PHASECHK.TRANS64 P0, [R3+URZ+0xc8], R0 ;  /* 0x0000c800030085a7 */ /* 0x000e64000800007f */
[----:B-1----:R-:W-:Y:S05]  /*9850*/  @!P0 BRA `(.L_x_147) ;  /* 0xfffffffc00f08947 */ /* 0x002fea000383ffff */
[----:B------:R-:W-:Y:S05]  /*9860*/  BRA `(.L_x_187) ;  /* 0xffffffe400e47947 */ /* 0x000fea000383ffff */
.L_x_149:
[----:B------:R1:W1:Y:S02]  /*9870*/  SYNCS.PHASECHK.TRANS64.TRYWAIT P0, [R3+URZ+0xd0], R0 ;  /* 0x0000d000030075a7 */ /* 0x000264000800017f */
[----:B-1----:R-:W-:Y:S05]  /*9880*/  @!P0 NANOSLEEP.SYNCS 0x989680 ;  /* 0x009896800000895d */ /* 0x002fea0003900000 */
[----:B------:R-:W1:Y:S02]  /*9890*/  @!P0 SYNCS.PHASECHK.TRANS64 P0, [R3+URZ+0xd0], R0 ;  /* 0x0000d000030085a7 */ /* 0x000e64000800007f */
[----:B-1----:R-:W-:Y:S05]  /*98a0*/  @!P0 BRA `(.L_x_149) ;  /* 0xfffffffc00f08947 */ /* 0x002fea000383ffff */
[----:B------:R-:W-:Y:S05]  /*98b0*/  BRA `(.L_x_188) ;  /* 0xffffffe400e07947 */ /* 0x000fea000383ffff */
.L_x_153:
[----:B------:R-:W-:Y:S01]  /*98c0*/  BSSY B1, `(.L_x_189) ;  /* 0x0000006000017945 */ /* 0x000fe20003800000 */
[----:B------:R-:W-:-:S07]  /*98d0*/  IMAD.MOV.U32 R15, RZ, RZ, -0x1 ;  /* 0xffffffffff0f7424 */ /* 0x000fce00078e00ff */
[----:B------:R-:W-:Y:S05]  /*98e0*/  WARPSYNC.COLLECTIVE R15, `(.L_x_190) ;  /* 0x000000000f0c7348 */ /* 0x000fea0003c00000 */
[----:B------:R-:W-:Y:S02]  /*98f0*/  ELECT P6, UR62, PT ;  /* 0x00000000003e782f */ /* 0x000fe400038c0000 */
[----:B------:R-:W-:Y:S01]  /*9900*/  MOV R14, UR62 ;  /* 0x0000003e000e7c02 */ /* 0x000fe20008000f00 */
[----:B------:R-:W-:Y:S10]  /*9910*/  ENDCOLLECTIVE ;  /* 0x000000000000791b */ /* 0x000ff40003800000 */
.L_x_190:
[----:B------:R-:W-:Y:S05]  /*9920*/  BSYNC B1 ;  /* 0x0000000000017941 */ /* 0x000fea0003800000 */
.L_x_189:
[----:B------:R-:W-:Y:S05]  /*9930*/  BRA `(.L_x_191) ;  /* 0xffffffe800607947 */ /* 0x000fea000383ffff */
.L_x_156:
[----:B-1----:R1:W2:Y:S02]  /*9940*/  SYNCS.PHASECHK.TRANS64.TRYWAIT P0, [R14+URZ+0x50], R11 ;  /* 0x0000500b0e0075a7 */ /* 0x0022a4000800017f */
[----:B--2---:R-:W-:Y:S05]  /*9950*/  @!P0 NANOSLEEP.SYNCS 0x989680 ;  /* 0x009896800000895d */ /* 0x004fea0003900000 */
[----:B------:R-:W2:Y:S02]  /*9960*/  @!P0 SYNCS.PHASECHK.TRANS64 P0, [R14+URZ+0x50], R11 ;  /* 0x0000500b0e0085a7 */ /* 0x000ea4000800007f */
[----:B--2---:R-:W-:Y:S05]  /*9970*/  @!P0 BRA `(.L_x_156) ;  /* 0xfffffffc00f08947 */ /* 0x004fea000383ffff */
[----:B------:R-:W-:Y:S05]  /*9980*/  BRA `(.L_x_192) ;  /* 0xffffffe800987947 */ /* 0x000fea000383ffff */
.L_x_164:
[----:B------:R-:W-:Y:S01]  /*9990*/  BSSY B0, `(.L_x_193) ;  /* 0x0000006000007945 */ /* 0x000fe20003800000 */
[----:B------:R-:W-:-:S07]  /*99a0*/  IMAD.MOV.U32 R15, RZ, RZ, -0x1 ;  /* 0xffffffffff0f7424 */ /* 0x000fce00078e00ff */
[----:B------:R-:W-:Y:S05]  /*99b0*/  WARPSYNC.COLLECTIVE R15, `(.L_x_194) ;  /* 0x000000000f0c7348 */ /* 0x000fea0003c00000 */
[----:B------:R-:W-:Y:S02]  /*99c0*/  ELECT P6, UR62, PT ;  /* 0x00000000003e782f */ /* 0x000fe400038c0000 */
[----:B------:R-:W-:Y:S01]  /*99d0*/  MOV R14, UR62 ;  /* 0x0000003e000e7c02 */ /* 0x000fe20008000f00 */
[----:B------:R-:W-:Y:S10]  /*99e0*/  ENDCOLLECTIVE ;  /* 0x000000000000791b */ /* 0x000ff40003800000 */
.L_x_194:
[----:B------:R-:W-:Y:S05]  /*99f0*/  BSYNC B0 ;  /* 0x0000000000007941 */ /* 0x000fea0003800000 */
.L_x_193:
[----:B------:R-:W-:Y:S05]  /*9a00*/  BRA `(.L_x_195) ;  /* 0xfffffff000ec7947 */ /* 0x000fea000383ffff */
.L_x_168:
[----:B-1----:R1:W2:Y:S02]  /*9a10*/  SYNCS.PHASECHK.TRANS64.TRYWAIT P0, [R7+URZ], R2 ;  /* 0x00000002070075a7 */ /* 0x0022a4000800017f */
[----:B--2---:R-:W-:Y:S05]  /*9a20*/  @!P0 NANOSLEEP.SYNCS 0x989680 ;  /* 0x009896800000895d */ /* 0x004fea0003900000 */
[----:B------:R-:W2:Y:S02]  /*9a30*/  @!P0 SYNCS.PHASECHK.TRANS64 P0, [R7+URZ], R2 ;  /* 0x00000002070085a7 */ /* 0x000ea4000800007f */
[----:B--2---:R-:W-:Y:S05]  /*9a40*/  @!P0 BRA `(.L_x_168) ;  /* 0xfffffffc00f08947 */ /* 0x004fea000383ffff */
[----:B------:R-:W-:Y:S05]  /*9a50*/  BRA `(.L_x_196) ;  /* 0xfffffff4002c7947 */ /* 0x000fea000383ffff */
.L_x_169:
[----:B-1----:R1:W2:Y:S02]  /*9a60*/  SYNCS.PHASECHK.TRANS64.TRYWAIT P0, [R9+URZ], R4 ;  /* 0x00000004090075a7 */ /* 0x0022a4000800017f */
[----:B--2---:R-:W-:Y:S05]  /*9a70*/  @!P0 NANOSLEEP.SYNCS 0x989680 ;  /* 0x009896800000895d */ /* 0x004fea0003900000 */
[----:B------:R-:W2:Y:S02]  /*9a80*/  @!P0 SYNCS.PHASECHK.TRANS64 P0, [R9+URZ], R4 ;  /* 0x00000004090085a7 */ /* 0x000ea4000800007f */
[----:B--2---:R-:W-:Y:S05]  /*9a90*/  @!P0 BRA `(.L_x_169) ;  /* 0xfffffffc00f08947 */ /* 0x004fea000383ffff */
[----:B------:R-:W-:Y:S05]  /*9aa0*/  BRA `(.L_x_197) ;  /* 0xfffffff4003c7947 */ /* 0x000fea000383ffff */
.L_x_170:
[----:B-1----:R1:W2:Y:S02]  /*9ab0*/  SYNCS.PHASECHK.TRANS64.TRYWAIT P0, [R6+URZ], R5 ;  /* 0x00000005060075a7 */ /* 0x0022a4000800017f */
[----:B--2---:R-:W-:Y:S05]  /*9ac0*/  @!P0 NANOSLEEP.SYNCS 0x989680 ;  /* 0x009896800000895d */ /* 0x004fea0003900000 */
[----:B------:R-:W2:Y:S02]  /*9ad0*/  @!P0 SYNCS.PHASECHK.TRANS64 P0, [R6+URZ], R5 ;  /* 0x00000005060085a7 */ /* 0x000ea4000800007f */
[----:B--2---:R-:W-:Y:S05]  /*9ae0*/  @!P0 BRA `(.L_x_170) ;  /* 0xfffffffc00f08947 */ /* 0x004fea000383ffff */
[----:B------:R-:W-:Y:S05]  /*9af0*/  BRA `(.L_x_198) ;  /* 0xfffffff4004c7947 */ /* 0x000fea000383ffff */
.L_x_171:
[----:B-1----:R1:W2:Y:S02]  /*9b00*/  SYNCS.PHASECHK.TRANS64.TRYWAIT P0, [R9+URZ], R4 ;  /* 0x00000004090075a7 */ /* 0x0022a4000800017f */
[----:B--2---:R-:W-:Y:S05]  /*9b10*/  @!P0 NANOSLEEP.SYNCS 0x989680 ;  /* 0x009896800000895d */ /* 0x004fea0003900000 */
[----:B------:R-:W2:Y:S02]  /*9b20*/  @!P0 SYNCS.PHASECHK.TRANS64 P0, [R9+URZ], R4 ;  /* 0x00000004090085a7 */ /* 0x000ea4000800007f */
[----:B--2---:R-:W-:Y:S05]  /*9b30*/  @!P0 BRA `(.L_x_171) ;  /* 0xfffffffc00f08947 */ /* 0x004fea000383ffff */
[----:B------:R-:W-:Y:S05]  /*9b40*/  BRA `(.L_x_199) ;  /* 0xfffffff4005c7947 */ /* 0x000fea000383ffff */
.L_x_172:
[----:B-1----:R1:W2:Y:S02]  /*9b50*/  SYNCS.PHASECHK.TRANS64.TRYWAIT P0, [R6+URZ], R5 ;  /* 0x00000005060075a7 */ /* 0x0022a4000800017f */
[----:B--2---:R-:W-:Y:S05]  /*9b60*/  @!P0 NANOSLEEP.SYNCS 0x989680 ;  /* 0x009896800000895d */ /* 0x004fea0003900000 */
[----:B------:R-:W2:Y:S02]  /*9b70*/  @!P0 SYNCS.PHASECHK.TRANS64 P0, [R6+URZ], R5 ;  /* 0x00000005060085a7 */ /* 0x000ea4000800007f */
[----:B--2---:R-:W-:Y:S05]  /*9b80*/  @!P0 BRA `(.L_x_172) ;  /* 0xfffffffc00f08947 */ /* 0x004fea000383ffff */
[----:B------:R-:W-:Y:S05]  /*9b90*/  BRA `(.L_x_200) ;  /* 0xfffffff4006c7947 */ /* 0x000fea000383ffff */
.L_x_173:
[----:B-1----:R1:W2:Y:S02]  /*9ba0*/  SYNCS.PHASECHK.TRANS64.TRYWAIT P0, [R9+URZ], R4 ;  /* 0x00000004090075a7 */ /* 0x0022a4000800017f */
[----:B--2---:R-:W-:Y:S05]  /*9bb0*/  @!P0 NANOSLEEP.SYNCS 0x989680 ;  /* 0x009896800000895d */ /* 0x004fea0003900000 */
[----:B------:R-:W2:Y:S02]  /*9bc0*/  @!P0 SYNCS.PHASECHK.TRANS64 P0, [R9+URZ], R4 ;  /* 0x00000004090085a7 */ /* 0x000ea4000800007f */
[----:B--2---:R-:W-:Y:S05]  /*9bd0*/  @!P0 BRA `(.L_x_173) ;  /* 0xfffffffc00f08947 */ /* 0x004fea000383ffff */
[----:B------:R-:W-:Y:S05]  /*9be0*/  BRA `(.L_x_201) ;  /* 0xfffffff4007c7947 */ /* 0x000fea000383ffff */
.L_x_174:
[----:B-1----:R1:W2:Y:S02]  /*9bf0*/  SYNCS.PHASECHK.TRANS64.TRYWAIT P0, [R6+URZ], R5 ;  /* 0x00000005060075a7 */ /* 0x0022a4000800017f */
[----:B--2---:R-:W-:Y:S05]  /*9c00*/  @!P0 NANOSLEEP.SYNCS 0x989680 ;  /* 0x009896800000895d */ /* 0x004fea0003900000 */
[----:B------:R-:W2:Y:S02]  /*9c10*/  @!P0 SYNCS.PHASECHK.TRANS64 P0, [R6+URZ], R5 ;  /* 0x00000005060085a7 */ /* 0x000ea4000800007f */
[----:B--2---:R-:W-:Y:S05]  /*9c20*/  @!P0 BRA `(.L_x_174) ;  /* 0xfffffffc00f08947 */ /* 0x004fea000383ffff */
[----:B------:R-:W-:Y:S05]  /*9c30*/  BRA `(.L_x_202) ;  /* 0xfffffff4008c7947 */ /* 0x000fea000383ffff */
.L_x_175:
[----:B-1----:R1:W2:Y:S02]  /*9c40*/  SYNCS.PHASECHK.TRANS64.TRYWAIT P0, [R9+URZ], R4 ;  /* 0x00000004090075a7 */ /* 0x0022a4000800017f */
[----:B--2---:R-:W-:Y:S05]  /*9c50*/  @!P0 NANOSLEEP.SYNCS 0x989680 ;  /* 0x009896800000895d */ /* 0x004fea0003900000 */
[----:B------:R-:W2:Y:S02]  /*9c60*/  @!P0 SYNCS.PHASECHK.TRANS64 P0, [R9+URZ], R4 ;  /* 0x00000004090085a7 */ /* 0x000ea4000800007f */
[----:B--2---:R-:W-:Y:S05]  /*9c70*/  @!P0 BRA `(.L_x_175) ;  /* 0xfffffffc00f08947 */ /* 0x004fea000383ffff */
[----:B------:R-:W-:Y:S05]  /*9c80*/  BRA `(.L_x_203) ;  /* 0xfffffff4009c7947 */ /* 0x000fea000383ffff */
.L_x_176:
[----:B--2---:R2:W3:Y:S02]  /*9c90*/  SYNCS.PHASECHK.TRANS64.TRYWAIT P0, [R6+URZ], R5 ;  /* 0x00000005060075a7 */ /* 0x0044e4000800017f */
[----:B---3--:R-:W-:Y:S05]  /*9ca0*/  @!P0 NANOSLEEP.SYNCS 0x989680 ;  /* 0x009896800000895d */ /* 0x008fea0003900000 */
[----:B------:R-:W3:Y:S02]  /*9cb0*/  @!P0 SYNCS.PHASECHK.TRANS64 P0, [R6+URZ], R5 ;  /* 0x00000005060085a7 */ /* 0x000ee4000800007f */
[----:B---3--:R-:W-:Y:S05]  /*9cc0*/  @!P0 BRA `(.L_x_176) ;  /* 0xfffffffc00f08947 */ /* 0x008fea000383ffff */
[----:B------:R-:W-:Y:S05]  /*9cd0*/  BRA `(.L_x_204) ;  /* 0xfffffff400a47947 */ /* 0x000fea000383ffff */
.L_x_205:
[----:B------:R-:W-:-:S00]  /*9ce0*/  BRA `(.L_x_205) ;  /* 0xfffffffc00fc7947 */ /* 0x000fc0000383ffff */
[----:B------:R-:W-:-:S00]  /*9cf0*/  NOP ;  /* 0x0000000000007918 */ /* 0x000fc00000000000 */
        /* <DEDUP_REMOVED lines=8> */
.L_x_206:


//--------------------- .nv.global.init           --------------------------
	.section	.nv.global.init,"aw",@progbits
.nv.global.init:
	.type		$str$24,@object
	.size		$str$24,($str$25 - $str$24)
$str$24:
        /*0000*/ 	.byte	0x28, 0x61, 0x64, 0x64, 0x72, 0x65, 0x73, 0x73, 0x20, 0x26, 0x20, 0x6d, 0x61, 0x73, 0x6b, 0x29
        /*0010*/ 	.byte	0x20, 0x3d, 0x3d, 0x20, 0x30, 0x00
	.type		$str$25,@object
	.size		$str$25,(__unnamed_1 - $str$25)
$str$25:
        /*0016*/ 	.byte	0x2f, 0x74, 0x6d, 0x70, 0x2f, 0x63, 0x75, 0x74, 0x6c, 0x61, 0x73, 0x73, 0x5f, 0x73, 0x77, 0x65
        /*0026*/ 	.byte	0x65, 0x70, 0x5f, 0x73, 0x72, 0x63, 0x2f, 0x69, 0x6e, 0x63, 0x6c, 0x75, 0x64, 0x65, 0x2f, 0x63
        /*0036*/ 	.byte	0x75, 0x74, 0x65, 0x2f, 0x70, 0x6f, 0x69, 0x6e, 0x74, 0x65, 0x72, 0x5f, 0x66, 0x6c, 0x61, 0x67
        /*0046*/ 	.byte	0x67, 0x65, 0x64, 0x2e, 0x68, 0x70, 0x70, 0x00
	.type		__unnamed_1,@object
	.size		__unnamed_1,(__unnamed_2 - __unnamed_1)
__unnamed_1:
        /*004e*/ 	.byte	0x61, 0x75, 0x74, 0x6f, 0x20, 0x63, 0x75, 0x74, 0x65, 0x3a, 0x3a, 0x61, 0x73, 0x5f, 0x70, 0x6f
        /* <DEDUP_REMOVED lines=27> */
        /*020e*/ 	.byte	0x3a, 0x43, 0x3c, 0x34, 0x30, 0x39, 0x36, 0x3e, 0x3e, 0x3e, 0x3e, 0x3e, 0x5d, 0x00
	.type		__unnamed_2,@object
	.size		__unnamed_2,(.L_1 - __unnamed_2)
__unnamed_2:
        /* <DEDUP_REMOVED lines=29> */
.L_1:


//--------------------- .nv.shared._ZN7cutlass13device_kernelINS_4gemm6kernel13GemmUniversalIN4cute5tupleIJiiiiEEENS1_10collective13CollectiveMmaINS1_37MainloopSm90TmaGmmaWarpSpecializedFP8ILi10ENS5_IJNS4_1CILi2EEENSA_ILi1EEESC_EEENS1_35KernelTmaWarpSpecializedCooperativeEEENS5_IJNSA_ILi256EEENSA_ILi64EEESH_EEENS_12float_e4m3_tENS5_IJlSC_lEEESJ_SK_NS4_8TiledMMAINS4_8MMA_AtomIJNS4_4SM904GMMA30MMA_64x64x32_F32E4M3E4M3_SS_TNILNSO_7ScaleInE1ELSQ_1EEEEEENS4_6LayoutISD_NS5_IJSC_NSA_ILi0EEESU_EEEEENS5_IJNS4_10UnderscoreESX_SX_EEEEENS4_13SM90_TMA_LOADENS4_14ComposedLayoutINS4_7SwizzleILi2ELi4ELi3EEENS4_18smem_ptr_flag_bitsILi8EEENST_INS5_IJNSA_ILi8EEESH_EEENS5_IJSH_SC_EEEEEEEvNS4_8identityENS4_23SM90_TMA_LOAD_MULTICASTES1A_vS1B_EENS_8epilogue10collective18CollectiveEpilogueINS1E_22Sm90TmaWarpSpecializedILi4ELi2ELi16ELb0ELb0EEEJSI_NS5_IJNSA_ILi128EEENSA_ILi32EEEEEESJ_SK_SJ_SK_NS1E_6fusion15FusionCallbacksIS1I_NS1M_13LinCombEltActINS1E_6thread4ReLuESJ_fSJ_fLNS_15FloatRoundStyleE2EEESI_S1L_JEEES10_NS11_INS12_ILi1ELi4ELi3EEES15_NST_INS5_IJS16_S1K_EEENS5_IJS1K_SC_EEEEEEENS4_39AutoVectorizingCopyWithAssumedAlignmentILi128EEENS4_14SM90_TMA_STOREES1Y_S20_NS4_9Copy_AtomIJNS4_17SM90_U32x4_STSM_NENS_6half_tEEEEvEEEvvEEEEvNT_6ParamsE --------------------------
	.section	.nv.shared._ZN7cutlass13device_kernelINS_4gemm6kernel13GemmUniversalIN4cute5tupleIJiiiiEEENS1_10collective13CollectiveMmaINS1_37MainloopSm90TmaGmmaWarpSpecializedFP8ILi10ENS5_IJNS4_1CILi2EEENSA_ILi1EEESC_EEENS1_35KernelTmaWarpSpecializedCooperativeEEENS5_IJNSA_ILi256EEENSA_ILi64EEESH_EEENS_12float_e4m3_tENS5_IJlSC_lEEESJ_SK_NS4_8TiledMMAINS4_8MMA_AtomIJNS4_4SM904GMMA30MMA_64x64x32_F32E4M3E4M3_SS_TNILNSO_7ScaleInE1ELSQ_1EEEEEENS4_6LayoutISD_NS5_IJSC_NSA_ILi0EEESU_EEEEENS5_IJNS4_10UnderscoreESX_SX_EEEEENS4_13SM90_TMA_LOADENS4_14ComposedLayoutINS4_7SwizzleILi2ELi4ELi3EEENS4_18smem_ptr_flag_bitsILi8EEENST_INS5_IJNSA_ILi8EEESH_EEENS5_IJSH_SC_EEEEEEEvNS4_8identityENS4_23SM90_TMA_LOAD_MULTICASTES1A_vS1B_EENS_8epilogue10collective18CollectiveEpilogueINS1E_22Sm90TmaWarpSpecializedILi4ELi2ELi16ELb0ELb0EEEJSI_NS5_IJNSA_ILi128EEENSA_ILi32EEEEEESJ_SK_SJ_SK_NS1E_6fusion15FusionCallbacksIS1I_NS1M_13LinCombEltActINS1E_6thread4ReLuESJ_fSJ_fLNS_15FloatRoundStyleE2EEESI_S1L_JEEES10_NS11_INS12_ILi1ELi4ELi3EEES15_NST_INS5_IJS16_S1K_EEENS5_IJS1K_SC_EEEEEEENS4_39AutoVectorizingCopyWithAssumedAlignmentILi128EEENS4_14SM90_TMA_STOREES1Y_S20_NS4_9Copy_AtomIJNS4_17SM90_U32x4_STSM_NENS_6half_tEEEEvEEEvvEEEEvNT_6ParamsE,"aw",@nobits
	.sectionflags	@""
	.align	16
	.zero		1024


//--------------------- .nv.shared.reserved.0     --------------------------
	.section	.nv.shared.reserved.0,"aw",@nobits
	.weak		__nv_reservedSMEM_offset_0_alias
	.size		__nv_reservedSMEM_offset_0_alias, 0, 0
	.other		__nv_reservedSMEM_offset_0_alias,@"STO_CUDA_RESERVED_SHARED STV_DEFAULT"
__nv_reservedSMEM_offset_0_alias:
	.zero		0


//--------------------- .nv.global                --------------------------
	.section	.nv.global,"aw",@nobits
.nv.global:
	.type		_ZN39_INTERNAL_dd0aa1c5_4_k_cu_9694393d_28044cute1_E,@object
	.size		_ZN39_INTERNAL_dd0aa1c5_4_k_cu_9694393d_28044cute1_E,(_ZN39_INTERNAL_dd0aa1c5_4_k_cu_9694393d_28044cuda3std3__45__cpo6cbeginE - _ZN39_INTERNAL_dd0aa1c5_4_k_cu_9694393d_28044cute1_E)
_ZN39_INTERNAL_dd0aa1c5_4_k_cu_9694393d_28044cute1_E:
	.zero		1
	.type		_ZN39_INTERNAL_dd0aa1c5_4_k_cu_9694393d_28044cuda3std3__45__cpo6cbeginE,@object
	.size		_ZN39_INTERNAL_dd0aa1c5_4_k_cu_9694393d_28044cuda3std3__45__cpo6cbeginE,(_ZN39_INTERNAL_dd0aa1c5_4_k_cu_9694393d_28044cuda3std3__48in_placeE - _ZN39_INTERNAL_dd0aa1c5_4_k_cu_9694393d_28044cuda3std3__45__cpo6cbeginE)
_ZN39_INTERNAL_dd0aa1c5_4_k_cu_9694393d_28044cuda3std3__45__cpo6cbeginE:
	.zero		1
	.type		_ZN39_INTERNAL_dd0aa1c5_4_k_cu_9694393d_28044cuda3std3__48in_placeE,@object
	.size		_ZN39_INTERNAL_dd0aa1c5_4_k_cu_9694393d_28044cuda3std3__48in_placeE,(_ZN39_INTERNAL_dd0aa1c5_4_k_cu_9694393d_28044cuda3std6ranges3__45__cpo9iter_moveE - _ZN39_INTERNAL_dd0aa1c5_4_k_cu_9694393d_28044cuda3std3__48in_placeE)
_ZN39_INTERNAL_dd0aa1c5_4_k_cu_9694393d_28044cuda3std3__48in_placeE:
	.zero		1
	.type		_ZN39_INTERNAL_dd0aa1c5_4_k_cu_9694393d_28044cuda3std6ranges3__45__cpo9iter_moveE,@object
	.size		_ZN39_INTERNAL_dd0aa1c5_4_k_cu_9694393d_28044cuda3std6ranges3__45__cpo9iter_moveE,(_ZN39_INTERNAL_dd0aa1c5_4_k_cu_9694393d_28044cuda3std3__45__cpo5beginE - _ZN39_INTERNAL_dd0aa1c5_4_k_cu_9694393d_28044cuda3std6ranges3__45__cpo9iter_moveE)
_ZN39_INTERNAL_dd0aa1c5_4_k_cu_9694393d_28044cuda3std6ranges3__45__cpo9iter_moveE:
	.zero		1
	.type		_ZN39_INTERNAL_dd0aa1c5_4_k_cu_9694393d_28044cuda3std3__45__cpo5beginE,@object
	.size		_ZN39_INTERNAL_dd0aa1c5_4_k_cu_9694393d_28044cuda3std3__45__cpo5beginE,(_ZN39_INTERNAL_dd0aa1c5_4_k_cu_9694393d_28044cuda3std3__441_GLOBAL__N__dd0aa1c5_4_k_cu_9694393d_28046ignoreE - _ZN39_INTERNAL_dd0aa1c5_4_k_cu_9694393d_28044cuda3std3__45__cpo5beginE)
_ZN39_INTERNAL_dd0aa1c5_4_k_cu_9694393d_28044cuda3std3__45__cpo5beginE:
	.zero		1
	.type		_ZN39_INTERNAL_dd0aa1c5_4_k_cu_9694393d_28044cuda3std3__441_GLOBAL__N__dd0aa1c5_4_k_cu_9694393d_28046ignoreE,@object
	.size		_ZN39_INTERNAL_dd0aa1c5_4_k_cu_9694393d_28044cuda3std3__441_GLOBAL__N__dd0aa1c5_4_k_cu_9694393d_28046ignoreE,(_ZN39_INTERNAL_dd0aa1c5_4_k_cu_9694393d_28044cute7productE - _ZN39_INTERNAL_dd0aa1c5_4_k_cu_9694393d_28044cuda3std3__441_GLOBAL__N__dd0aa1c5_4_k_cu_9694393d_28046ignoreE)
_ZN39_INTERNAL_dd0aa1c5_4_k_cu_9694393d_28044cuda3std3__441_GLOBAL__N__dd0aa1c5_4_k_cu_9694393d_28046ignoreE:
	.zero		1
	.type		_ZN39_INTERNAL_dd0aa1c5_4_k_cu_9694393d_28044cute7productE,@object
	.size		_ZN39_INTERNAL_dd0aa1c5_4_k_cu_9694393d_28044cute7productE,(_ZN39_INTERNAL_dd0aa1c5_4_k_cu_9694393d_28044cuda3std3__45__cpo3endE - _ZN39_INTERNAL_dd0aa1c5_4_k_cu_9694393d_28044cute7productE)
_ZN39_INTERNAL_dd0aa1c5_4_k_cu_9694393d_28044cute7productE:
	.zero		1
	.type		_ZN39_INTERNAL_dd0aa1c5_4_k_cu_9694393d_28044cuda3std3__45__cpo3endE,@object
	.size		_ZN39_INTERNAL_dd0aa1c5_4_k_cu_9694393d_28044cuda3std3__45__cpo3endE,(_ZN39_INTERNAL_dd0aa1c5_4_k_cu_9694393d_28044cuda3std3__419piecewise_constructE - _ZN39_INTERNAL_dd0aa1c5_4_k_cu_9694393d_28044cuda3std3__45__cpo3endE)
_ZN39_INTERNAL_dd0aa1c5_4_k_cu_9694393d_28044cuda3std3__45__cpo3endE:
	.zero		1
	.type		_ZN39_INTERNAL_dd0aa1c5_4_k_cu_9694393d_28044cuda3std3__419piecewise_constructE,@object
	.size		_ZN39_INTERNAL_dd0aa1c5_4_k_cu_9694393d_28044cuda3std3__419piecewise_constructE,(_ZN39_INTERNAL_dd0aa1c5_4_k_cu_9694393d_28044cuda3std3__45__cpo4cendE - _ZN39_INTERNAL_dd0aa1c5_4_k_cu_9694393d_28044cuda3std3__419piecewise_constructE)
_ZN39_INTERNAL_dd0aa1c5_4_k_cu_9694393d_28044cuda3std3__419piecewise_constructE:
	.zero		1
	.type		_ZN39_INTERNAL_dd0aa1c5_4_k_cu_9694393d_28044cuda3std3__45__cpo4cendE,@object
	.size		_ZN39_INTERNAL_dd0aa1c5_4_k_cu_9694393d_28044cuda3std3__45__cpo4cendE,(_ZN39_INTERNAL_dd0aa1c5_4_k_cu_9694393d_28044cuda3std6ranges3__45__cpo4swapE - _ZN39_INTERNAL_dd0aa1c5_4_k_cu_9694393d_28044cuda3std3__45__cpo4cendE)
_ZN39_INTERNAL_dd0aa1c5_4_k_cu_9694393d_28044cuda3std3__45__cpo4cendE:
	.zero		1
	.type		_ZN39_INTERNAL_dd0aa1c5_4_k_cu_9694393d_28044cuda3std6ranges3__45__cpo4swapE,@object
	.size		_ZN39_INTERNAL_dd0aa1c5_4_k_cu_9694393d_28044cuda3std6ranges3__45__cpo4swapE,(.L_9 - _ZN39_INTERNAL_dd0aa1c5_4_k_cu_9694393d_28044cuda3std6ranges3__45__cpo4swapE)
_ZN39_INTERNAL_dd0aa1c5_4_k_cu_9694393d_28044cuda3std6ranges3__45__cpo4swapE:
	.zero		1
.L_9:


//--------------------- .nv.constant0._ZN7cutlass13device_kernelINS_4gemm6kernel13GemmUniversalIN4cute5tupleIJiiiiEEENS1_10collective13CollectiveMmaINS1_37MainloopSm90TmaGmmaWarpSpecializedFP8ILi10ENS5_IJNS4_1CILi2EEENSA_ILi1EEESC_EEENS1_35KernelTmaWarpSpecializedCooperativeEEENS5_IJNSA_ILi256EEENSA_ILi64EEESH_EEENS_12float_e4m3_tENS5_IJlSC_lEEESJ_SK_NS4_8TiledMMAINS4_8MMA_AtomIJNS4_4SM904GMMA30MMA_64x64x32_F32E4M3E4M3_SS_TNILNSO_7ScaleInE1ELSQ_1EEEEEENS4_6LayoutISD_NS5_IJSC_NSA_ILi0EEESU_EEEEENS5_IJNS4_10UnderscoreESX_SX_EEEEENS4_13SM90_TMA_LOADENS4_14ComposedLayoutINS4_7SwizzleILi2ELi4ELi3EEENS4_18smem_ptr_flag_bitsILi8EEENST_INS5_IJNSA_ILi8EEESH_EEENS5_IJSH_SC_EEEEEEEvNS4_8identityENS4_23SM90_TMA_LOAD_MULTICASTES1A_vS1B_EENS_8epilogue10collective18CollectiveEpilogueINS1E_22Sm90TmaWarpSpecializedILi4ELi2ELi16ELb0ELb0EEEJSI_NS5_IJNSA_ILi128EEENSA_ILi32EEEEEESJ_SK_SJ_SK_NS1E_6fusion15FusionCallbacksIS1I_NS1M_13LinCombEltActINS1E_6thread4ReLuESJ_fSJ_fLNS_15FloatRoundStyleE2EEESI_S1L_JEEES10_NS11_INS12_ILi1ELi4ELi3EEES15_NST_INS5_IJS16_S1K_EEENS5_IJS1K_SC_EEEEEEENS4_39AutoVectorizingCopyWithAssumedAlignmentILi128EEENS4_14SM90_TMA_STOREES1Y_S20_NS4_9Copy_AtomIJNS4_17SM90_U32x4_STSM_NENS_6half_tEEEEvEEEvvEEEEvNT_6ParamsE --------------------------
	.section	.nv.constant0._ZN7cutlass13device_kernelINS_4gemm6kernel13GemmUniversalIN4cute5tupleIJiiiiEEENS1_10collective13CollectiveMmaINS1_37MainloopSm90TmaGmmaWarpSpecializedFP8ILi10ENS5_IJNS4_1CILi2EEENSA_ILi1EEESC_EEENS1_35KernelTmaWarpSpecializedCooperativeEEENS5_IJNSA_ILi256EEENSA_ILi64EEESH_EEENS_12float_e4m3_tENS5_IJlSC_lEEESJ_SK_NS4_8TiledMMAINS4_8MMA_AtomIJNS4_4SM904GMMA30MMA_64x64x32_F32E4M3E4M3_SS_TNILNSO_7ScaleInE1ELSQ_1EEEEEENS4_6LayoutISD_NS5_IJSC_NSA_ILi0EEESU_EEEEENS5_IJNS4_10UnderscoreESX_SX_EEEEENS4_13SM90_TMA_LOADENS4_14ComposedLayoutINS4_7SwizzleILi2ELi4ELi3EEENS4_18smem_ptr_flag_bitsILi8EEENST_INS5_IJNSA_ILi8EEESH_EEENS5_IJSH_SC_EEEEEEEvNS4_8identityENS4_23SM90_TMA_LOAD_MULTICASTES1A_vS1B_EENS_8epilogue10collective18CollectiveEpilogueINS1E_22Sm90TmaWarpSpecializedILi4ELi2ELi16ELb0ELb0EEEJSI_NS5_IJNSA_ILi128EEENSA_ILi32EEEEEESJ_SK_SJ_SK_NS1E_6fusion15FusionCallbacksIS1I_NS1M_13LinCombEltActINS1E_6thread4ReLuESJ_fSJ_fLNS_15FloatRoundStyleE2EEESI_S1L_JEEES10_NS11_INS12_ILi1ELi4ELi3EEES15_NST_INS5_IJS16_S1K_EEENS5_IJS1K_SC_EEEEEEENS4_39AutoVectorizingCopyWithAssumedAlignmentILi128EEENS4_14SM90_TMA_STOREES1Y_S20_NS4_9Copy_AtomIJNS4_17SM90_U32x4_STSM_NENS_6half_tEEEEvEEEvvEEEEvNT_6ParamsE,"a",@progbits
	.sectionflags	@""
	.align	4
.nv.constant0._ZN7cutlass13device_kernelINS_4gemm6kernel13GemmUniversalIN4cute5tupleIJiiiiEEENS1_10collective13CollectiveMmaINS1_37MainloopSm90TmaGmmaWarpSpecializedFP8ILi10ENS5_IJNS4_1CILi2EEENSA_ILi1EEESC_EEENS1_35KernelTmaWarpSpecializedCooperativeEEENS5_IJNSA_ILi256EEENSA_ILi64EEESH_EEENS_12float_e4m3_tENS5_IJlSC_lEEESJ_SK_NS4_8TiledMMAINS4_8MMA_AtomIJNS4_4SM904GMMA30MMA_64x64x32_F32E4M3E4M3_SS_TNILNSO_7ScaleInE1ELSQ_1EEEEEENS4_6LayoutISD_NS5_IJSC_NSA_ILi0EEESU_EEEEENS5_IJNS4_10UnderscoreESX_SX_EEEEENS4_13SM90_TMA_LOADENS4_14ComposedLayoutINS4_7SwizzleILi2ELi4ELi3EEENS4_18smem_ptr_flag_bitsILi8EEENST_INS5_IJNSA_ILi8EEESH_EEENS5_IJSH_SC_EEEEEEEvNS4_8identityENS4_23SM90_TMA_LOAD_MULTICASTES1A_vS1B_EENS_8epilogue10collective18CollectiveEpilogueINS1E_22Sm90TmaWarpSpecializedILi4ELi2ELi16ELb0ELb0EEEJSI_NS5_IJNSA_ILi128EEENSA_ILi32EEEEEESJ_SK_SJ_SK_NS1E_6fusion15FusionCallbacksIS1I_NS1M_13LinCombEltActINS1E_6thread4ReLuESJ_fSJ_fLNS_15FloatRoundStyleE2EEESI_S1L_JEEES10_NS11_INS12_ILi1ELi4ELi3EEES15_NST_INS5_IJS16_S1K_EEENS5_IJS1K_SC_EEEEEEENS4_39AutoVectorizingCopyWithAssumedAlignmentILi128EEENS4_14SM90_TMA_STOREES1Y_S20_NS4_9Copy_AtomIJNS4_17SM90_U32x4_STSM_NENS_6half_tEEEEvEEEvvEEEEvNT_6ParamsE:
	.zero		2432


//--------------------- SYMBOLS --------------------------

	.type		.nv.reservedSmem.offset0,@object
	.size		.nv.reservedSmem.offset0,0x4
	.type		__assertfail,@function
